//
// Generated by NVIDIA NVVM Compiler
//
// Compiler Build ID: CL-36424714
// Cuda compilation tools, release 13.0, V13.0.88
// Based on NVVM 20.0.0
//

.version 9.0
.target sm_100
.address_size 64

	// .globl	_Z7initVNUPiS_S_
.extern .shared .align 16 .b8 shared_syndrome[];

.visible .entry _Z7initVNUPiS_S_(
	.param .u64 .ptr .align 1 _Z7initVNUPiS_S__param_0,
	.param .u64 .ptr .align 1 _Z7initVNUPiS_S__param_1,
	.param .u64 .ptr .align 1 _Z7initVNUPiS_S__param_2
)
{
	.reg .pred 	%p<2>;
	.reg .b32 	%r<12>;
	.reg .b64 	%rd<19>;

	ld.param.u64 	%rd1, [_Z7initVNUPiS_S__param_0];
	ld.param.u64 	%rd2, [_Z7initVNUPiS_S__param_1];
	ld.param.u64 	%rd3, [_Z7initVNUPiS_S__param_2];
	mov.u32 	%r2, %ctaid.x;
	mov.u32 	%r3, %ntid.x;
	mov.u32 	%r4, %tid.x;
	mad.lo.s32 	%r1, %r2, %r3, %r4;
	setp.gt.s32 	%p1, %r1, 1295;
	@%p1 bra 	$L__BB0_2;
	shl.b32 	%r5, %r1, 2;
	cvta.to.global.u64 	%rd4, %rd3;
	cvta.to.global.u64 	%rd5, %rd1;
	cvta.to.global.u64 	%rd6, %rd2;
	mul.wide.s32 	%rd7, %r1, 4;
	add.s64 	%rd8, %rd6, %rd7;
	ld.global.u32 	%r6, [%rd8];
	mul.wide.s32 	%rd9, %r5, 4;
	add.s64 	%rd10, %rd4, %rd9;
	ld.global.u32 	%r7, [%rd10];
	mul.wide.s32 	%rd11, %r7, 4;
	add.s64 	%rd12, %rd5, %rd11;
	st.global.u32 	[%rd12], %r6;
	ld.global.u32 	%r8, [%rd10+4];
	mul.wide.s32 	%rd13, %r8, 4;
	add.s64 	%rd14, %rd5, %rd13;
	st.global.u32 	[%rd14], %r6;
	ld.global.u32 	%r9, [%rd8];
	ld.global.u32 	%r10, [%rd10+8];
	mul.wide.s32 	%rd15, %r10, 4;
	add.s64 	%rd16, %rd5, %rd15;
	st.global.u32 	[%rd16], %r9;
	ld.global.u32 	%r11, [%rd10+12];
	mul.wide.s32 	%rd17, %r11, 4;
	add.s64 	%rd18, %rd5, %rd17;
	st.global.u32 	[%rd18], %r9;
$L__BB0_2:
	ret;

}
	// .globl	_Z3VNUPiS_S_S_
.visible .entry _Z3VNUPiS_S_S_(
	.param .u64 .ptr .align 1 _Z3VNUPiS_S_S__param_0,
	.param .u64 .ptr .align 1 _Z3VNUPiS_S_S__param_1,
	.param .u64 .ptr .align 1 _Z3VNUPiS_S_S__param_2,
	.param .u64 .ptr .align 1 _Z3VNUPiS_S_S__param_3
)
{
	.reg .pred 	%p<10>;
	.reg .b32 	%r<52>;
	.reg .b64 	%rd<34>;

	ld.param.u64 	%rd7, [_Z3VNUPiS_S_S__param_0];
	ld.param.u64 	%rd8, [_Z3VNUPiS_S_S__param_1];
	ld.param.u64 	%rd5, [_Z3VNUPiS_S_S__param_2];
	ld.param.u64 	%rd6, [_Z3VNUPiS_S_S__param_3];
	cvta.to.global.u64 	%rd1, %rd7;
	cvta.to.global.u64 	%rd2, %rd8;
	mov.u32 	%r15, %ctaid.x;
	mov.u32 	%r16, %ntid.x;
	mov.u32 	%r17, %tid.x;
	mad.lo.s32 	%r1, %r15, %r16, %r17;
	setp.gt.s32 	%p1, %r1, 1295;
	@%p1 bra 	$L__BB1_11;
	cvta.to.global.u64 	%rd9, %rd6;
	cvta.to.global.u64 	%rd10, %rd5;
	shl.b32 	%r19, %r1, 2;
	mul.wide.s32 	%rd11, %r1, 4;
	add.s64 	%rd3, %rd10, %rd11;
	ld.global.u32 	%r20, [%rd3];
	mul.wide.s32 	%rd12, %r19, 4;
	add.s64 	%rd4, %rd9, %rd12;
	ld.global.u32 	%r21, [%rd4];
	mul.wide.s32 	%rd13, %r21, 4;
	add.s64 	%rd14, %rd2, %rd13;
	ld.global.u32 	%r22, [%rd14];
	shl.b32 	%r23, %r22, 1;
	ld.global.u32 	%r24, [%rd4+4];
	mul.wide.s32 	%rd15, %r24, 4;
	add.s64 	%rd16, %rd2, %rd15;
	ld.global.u32 	%r25, [%rd16];
	add.s32 	%r26, %r20, %r25;
	ld.global.u32 	%r27, [%rd4+8];
	mul.wide.s32 	%rd17, %r27, 4;
	add.s64 	%rd18, %rd2, %rd17;
	ld.global.u32 	%r28, [%rd18];
	add.s32 	%r29, %r26, %r28;
	ld.global.u32 	%r30, [%rd4+12];
	mul.wide.s32 	%rd19, %r30, 4;
	add.s64 	%rd20, %rd2, %rd19;
	ld.global.u32 	%r31, [%rd20];
	add.s32 	%r32, %r29, %r31;
	shl.b32 	%r33, %r32, 1;
	add.s32 	%r34, %r33, %r23;
	sub.s32 	%r2, 4, %r34;
	add.s32 	%r35, %r2, %r23;
	setp.lt.s32 	%p2, %r35, 0;
	setp.eq.s32 	%p3, %r35, 0;
	selp.b32 	%r36, %r20, 0, %p3;
	selp.b32 	%r37, 1, %r36, %p2;
	add.s64 	%rd21, %rd1, %rd13;
	st.global.u32 	[%rd21], %r37;
	ld.global.u32 	%r3, [%rd4+4];
	mul.wide.s32 	%rd22, %r3, 4;
	add.s64 	%rd23, %rd2, %rd22;
	ld.global.u32 	%r38, [%rd23];
	shl.b32 	%r39, %r38, 1;
	add.s32 	%r4, %r2, %r39;
	setp.lt.s32 	%p4, %r4, 0;
	mov.b32 	%r49, 1;
	@%p4 bra 	$L__BB1_4;
	setp.ne.s32 	%p5, %r4, 0;
	mov.b32 	%r49, 0;
	@%p5 bra 	$L__BB1_4;
	ld.global.u32 	%r49, [%rd3];
$L__BB1_4:
	add.s64 	%rd25, %rd1, %rd22;
	st.global.u32 	[%rd25], %r49;
	ld.global.u32 	%r7, [%rd4+8];
	mul.wide.s32 	%rd26, %r7, 4;
	add.s64 	%rd27, %rd2, %rd26;
	ld.global.u32 	%r42, [%rd27];
	shl.b32 	%r43, %r42, 1;
	add.s32 	%r8, %r2, %r43;
	setp.lt.s32 	%p6, %r8, 0;
	mov.b32 	%r50, 1;
	@%p6 bra 	$L__BB1_7;
	setp.ne.s32 	%p7, %r8, 0;
	mov.b32 	%r50, 0;
	@%p7 bra 	$L__BB1_7;
	ld.global.u32 	%r50, [%rd3];
$L__BB1_7:
	add.s64 	%rd29, %rd1, %rd26;
	st.global.u32 	[%rd29], %r50;
	ld.global.u32 	%r11, [%rd4+12];
	mul.wide.s32 	%rd30, %r11, 4;
	add.s64 	%rd31, %rd2, %rd30;
	ld.global.u32 	%r46, [%rd31];
	shl.b32 	%r47, %r46, 1;
	add.s32 	%r12, %r2, %r47;
	setp.lt.s32 	%p8, %r12, 0;
	mov.b32 	%r51, 1;
	@%p8 bra 	$L__BB1_10;
	setp.ne.s32 	%p9, %r12, 0;
	mov.b32 	%r51, 0;
	@%p9 bra 	$L__BB1_10;
	ld.global.u32 	%r51, [%rd3];
$L__BB1_10:
	add.s64 	%rd33, %rd1, %rd30;
	st.global.u32 	[%rd33], %r51;
$L__BB1_11:
	ret;

}
	// .globl	_Z3CNUPiS_
.visible .entry _Z3CNUPiS_(
	.param .u64 .ptr .align 1 _Z3CNUPiS__param_0,
	.param .u64 .ptr .align 1 _Z3CNUPiS__param_1
)
{
	.reg .pred 	%p<2>;
	.reg .b32 	%r<35>;
	.reg .b64 	%rd<8>;

	ld.param.u64 	%rd1, [_Z3CNUPiS__param_0];
	ld.param.u64 	%rd2, [_Z3CNUPiS__param_1];
	mov.u32 	%r2, %ctaid.x;
	mov.u32 	%r3, %ntid.x;
	mov.u32 	%r4, %tid.x;
	mad.lo.s32 	%r1, %r2, %r3, %r4;
	setp.gt.s32 	%p1, %r1, 647;
	@%p1 bra 	$L__BB2_2;
	cvta.to.global.u64 	%rd3, %rd2;
	cvta.to.global.u64 	%rd4, %rd1;
	shl.b32 	%r5, %r1, 3;
	mul.wide.s32 	%rd5, %r5, 4;
	add.s64 	%rd6, %rd3, %rd5;
	ld.global.u32 	%r6, [%rd6];
	ld.global.u32 	%r7, [%rd6+4];
	ld.global.u32 	%r8, [%rd6+8];
	xor.b32  	%r9, %r7, %r8;
	ld.global.u32 	%r10, [%rd6+12];
	xor.b32  	%r11, %r9, %r10;
	ld.global.u32 	%r12, [%rd6+16];
	xor.b32  	%r13, %r11, %r12;
	ld.global.u32 	%r14, [%rd6+20];
	xor.b32  	%r15, %r13, %r14;
	ld.global.u32 	%r16, [%rd6+24];
	xor.b32  	%r17, %r15, %r16;
	ld.global.u32 	%r18, [%rd6+28];
	xor.b32  	%r19, %r17, %r18;
	xor.b32  	%r20, %r19, %r6;
	add.s64 	%rd7, %rd4, %rd5;
	st.global.u32 	[%rd7], %r19;
	ld.global.u32 	%r21, [%rd6+4];
	xor.b32  	%r22, %r21, %r20;
	st.global.u32 	[%rd7+4], %r22;
	ld.global.u32 	%r23, [%rd6+8];
	xor.b32  	%r24, %r23, %r20;
	st.global.u32 	[%rd7+8], %r24;
	ld.global.u32 	%r25, [%rd6+12];
	xor.b32  	%r26, %r25, %r20;
	st.global.u32 	[%rd7+12], %r26;
	ld.global.u32 	%r27, [%rd6+16];
	xor.b32  	%r28, %r27, %r20;
	st.global.u32 	[%rd7+16], %r28;
	ld.global.u32 	%r29, [%rd6+20];
	xor.b32  	%r30, %r29, %r20;
	st.global.u32 	[%rd7+20], %r30;
	ld.global.u32 	%r31, [%rd6+24];
	xor.b32  	%r32, %r31, %r20;
	st.global.u32 	[%rd7+24], %r32;
	ld.global.u32 	%r33, [%rd6+28];
	xor.b32  	%r34, %r33, %r20;
	st.global.u32 	[%rd7+28], %r34;
$L__BB2_2:
	ret;

}
	// .globl	_Z11CheckdecidePiS_S_S_
.visible .entry _Z11CheckdecidePiS_S_S_(
	.param .u64 .ptr .align 1 _Z11CheckdecidePiS_S_S__param_0,
	.param .u64 .ptr .align 1 _Z11CheckdecidePiS_S_S__param_1,
	.param .u64 .ptr .align 1 _Z11CheckdecidePiS_S_S__param_2,
	.param .u64 .ptr .align 1 _Z11CheckdecidePiS_S_S__param_3
)
{
	.reg .pred 	%p<4>;
	.reg .b32 	%r<24>;
	.reg .b64 	%rd<27>;

	ld.param.u64 	%rd5, [_Z11CheckdecidePiS_S_S__param_0];
	ld.param.u64 	%rd2, [_Z11CheckdecidePiS_S_S__param_1];
	ld.param.u64 	%rd3, [_Z11CheckdecidePiS_S_S__param_2];
	ld.param.u64 	%rd4, [_Z11CheckdecidePiS_S_S__param_3];
	cvta.to.global.u64 	%rd1, %rd5;
	mov.u32 	%r4, %ctaid.x;
	mov.u32 	%r5, %ntid.x;
	mov.u32 	%r6, %tid.x;
	mad.lo.s32 	%r1, %r4, %r5, %r6;
	setp.gt.s32 	%p1, %r1, 1295;
	@%p1 bra 	$L__BB3_6;
	cvta.to.global.u64 	%rd6, %rd4;
	cvta.to.global.u64 	%rd7, %rd2;
	cvta.to.global.u64 	%rd8, %rd3;
	mul.wide.s32 	%rd9, %r1, 4;
	add.s64 	%rd10, %rd8, %rd9;
	ld.global.u32 	%r2, [%rd10];
	shl.b32 	%r7, %r1, 2;
	mul.wide.s32 	%rd11, %r7, 4;
	add.s64 	%rd12, %rd6, %rd11;
	ld.global.u32 	%r8, [%rd12];
	mul.wide.s32 	%rd13, %r8, 4;
	add.s64 	%rd14, %rd7, %rd13;
	ld.global.u32 	%r9, [%rd14];
	shl.b32 	%r10, %r9, 1;
	ld.global.u32 	%r11, [%rd12+4];
	mul.wide.s32 	%rd15, %r11, 4;
	add.s64 	%rd16, %rd7, %rd15;
	ld.global.u32 	%r12, [%rd16];
	add.s32 	%r13, %r2, %r12;
	ld.global.u32 	%r14, [%rd12+8];
	mul.wide.s32 	%rd17, %r14, 4;
	add.s64 	%rd18, %rd7, %rd17;
	ld.global.u32 	%r15, [%rd18];
	add.s32 	%r16, %r13, %r15;
	ld.global.u32 	%r17, [%rd12+12];
	mul.wide.s32 	%rd19, %r17, 4;
	add.s64 	%rd20, %rd7, %rd19;
	ld.global.u32 	%r18, [%rd20];
	add.s32 	%r19, %r16, %r18;
	shl.b32 	%r20, %r19, 1;
	add.s32 	%r21, %r20, %r10;
	sub.s32 	%r3, 5, %r21;
	setp.lt.s32 	%p2, %r3, 1;
	@%p2 bra 	$L__BB3_3;
	add.s64 	%rd26, %rd1, %rd9;
	mov.b32 	%r23, 0;
	st.global.u32 	[%rd26], %r23;
	bra.uni 	$L__BB3_6;
$L__BB3_3:
	setp.gt.s32 	%p3, %r3, -1;
	@%p3 bra 	$L__BB3_5;
	add.s64 	%rd24, %rd1, %rd9;
	mov.b32 	%r22, 1;
	st.global.u32 	[%rd24], %r22;
	bra.uni 	$L__BB3_6;
$L__BB3_5:
	add.s64 	%rd22, %rd1, %rd9;
	st.global.u32 	[%rd22], %r2;
$L__BB3_6:
	ret;

}
	// .globl	_Z11ChangeOrderPiS_S_ii
.visible .entry _Z11ChangeOrderPiS_S_ii(
	.param .u64 .ptr .align 1 _Z11ChangeOrderPiS_S_ii_param_0,
	.param .u64 .ptr .align 1 _Z11ChangeOrderPiS_S_ii_param_1,
	.param .u64 .ptr .align 1 _Z11ChangeOrderPiS_S_ii_param_2,
	.param .u32 _Z11ChangeOrderPiS_S_ii_param_3,
	.param .u32 _Z11ChangeOrderPiS_S_ii_param_4
)
{
	.reg .pred 	%p<12>;
	.reg .b32 	%r<96>;
	.reg .b64 	%rd<76>;

	ld.param.u64 	%rd5, [_Z11ChangeOrderPiS_S_ii_param_0];
	ld.param.u64 	%rd6, [_Z11ChangeOrderPiS_S_ii_param_1];
	ld.param.u64 	%rd7, [_Z11ChangeOrderPiS_S_ii_param_2];
	ld.param.u32 	%r24, [_Z11ChangeOrderPiS_S_ii_param_3];
	ld.param.u32 	%r23, [_Z11ChangeOrderPiS_S_ii_param_4];
	cvta.to.global.u64 	%rd1, %rd6;
	cvta.to.global.u64 	%rd2, %rd7;
	mov.u32 	%r25, %ctaid.x;
	mov.u32 	%r26, %ntid.x;
	mov.u32 	%r27, %tid.x;
	mad.lo.s32 	%r1, %r25, %r26, %r27;
	setp.ge.s32 	%p1, %r1, %r24;
	setp.lt.s32 	%p2, %r23, 1;
	or.pred  	%p3, %p1, %p2;
	@%p3 bra 	$L__BB4_13;
	cvta.to.global.u64 	%rd8, %rd5;
	mul.lo.s32 	%r2, %r23, %r1;
	mul.wide.s32 	%rd9, %r1, 4;
	add.s64 	%rd3, %rd8, %rd9;
	and.b32  	%r3, %r23, 15;
	setp.lt.u32 	%p4, %r23, 16;
	mov.b32 	%r92, 0;
	@%p4 bra 	$L__BB4_4;
	and.b32  	%r92, %r23, 2147483632;
	neg.s32 	%r90, %r92;
	add.s64 	%rd4, %rd2, 32;
	mov.u32 	%r89, %r2;
$L__BB4_3:
	.pragma "nounroll";
	mul.wide.s32 	%rd10, %r89, 4;
	add.s64 	%rd11, %rd4, %rd10;
	ld.global.u32 	%r29, [%rd11+-32];
	mul.wide.s32 	%rd12, %r29, 4;
	add.s64 	%rd13, %rd1, %rd12;
	ld.global.u32 	%r30, [%rd13];
	st.global.u32 	[%rd3], %r30;
	ld.global.u32 	%r31, [%rd11+-28];
	mul.wide.s32 	%rd14, %r31, 4;
	add.s64 	%rd15, %rd1, %rd14;
	ld.global.u32 	%r32, [%rd15];
	st.global.u32 	[%rd3], %r32;
	ld.global.u32 	%r33, [%rd11+-24];
	mul.wide.s32 	%rd16, %r33, 4;
	add.s64 	%rd17, %rd1, %rd16;
	ld.global.u32 	%r34, [%rd17];
	st.global.u32 	[%rd3], %r34;
	ld.global.u32 	%r35, [%rd11+-20];
	mul.wide.s32 	%rd18, %r35, 4;
	add.s64 	%rd19, %rd1, %rd18;
	ld.global.u32 	%r36, [%rd19];
	st.global.u32 	[%rd3], %r36;
	ld.global.u32 	%r37, [%rd11+-16];
	mul.wide.s32 	%rd20, %r37, 4;
	add.s64 	%rd21, %rd1, %rd20;
	ld.global.u32 	%r38, [%rd21];
	st.global.u32 	[%rd3], %r38;
	ld.global.u32 	%r39, [%rd11+-12];
	mul.wide.s32 	%rd22, %r39, 4;
	add.s64 	%rd23, %rd1, %rd22;
	ld.global.u32 	%r40, [%rd23];
	st.global.u32 	[%rd3], %r40;
	ld.global.u32 	%r41, [%rd11+-8];
	mul.wide.s32 	%rd24, %r41, 4;
	add.s64 	%rd25, %rd1, %rd24;
	ld.global.u32 	%r42, [%rd25];
	st.global.u32 	[%rd3], %r42;
	ld.global.u32 	%r43, [%rd11+-4];
	mul.wide.s32 	%rd26, %r43, 4;
	add.s64 	%rd27, %rd1, %rd26;
	ld.global.u32 	%r44, [%rd27];
	st.global.u32 	[%rd3], %r44;
	ld.global.u32 	%r45, [%rd11];
	mul.wide.s32 	%rd28, %r45, 4;
	add.s64 	%rd29, %rd1, %rd28;
	ld.global.u32 	%r46, [%rd29];
	st.global.u32 	[%rd3], %r46;
	ld.global.u32 	%r47, [%rd11+4];
	mul.wide.s32 	%rd30, %r47, 4;
	add.s64 	%rd31, %rd1, %rd30;
	ld.global.u32 	%r48, [%rd31];
	st.global.u32 	[%rd3], %r48;
	ld.global.u32 	%r49, [%rd11+8];
	mul.wide.s32 	%rd32, %r49, 4;
	add.s64 	%rd33, %rd1, %rd32;
	ld.global.u32 	%r50, [%rd33];
	st.global.u32 	[%rd3], %r50;
	ld.global.u32 	%r51, [%rd11+12];
	mul.wide.s32 	%rd34, %r51, 4;
	add.s64 	%rd35, %rd1, %rd34;
	ld.global.u32 	%r52, [%rd35];
	st.global.u32 	[%rd3], %r52;
	ld.global.u32 	%r53, [%rd11+16];
	mul.wide.s32 	%rd36, %r53, 4;
	add.s64 	%rd37, %rd1, %rd36;
	ld.global.u32 	%r54, [%rd37];
	st.global.u32 	[%rd3], %r54;
	ld.global.u32 	%r55, [%rd11+20];
	mul.wide.s32 	%rd38, %r55, 4;
	add.s64 	%rd39, %rd1, %rd38;
	ld.global.u32 	%r56, [%rd39];
	st.global.u32 	[%rd3], %r56;
	ld.global.u32 	%r57, [%rd11+24];
	mul.wide.s32 	%rd40, %r57, 4;
	add.s64 	%rd41, %rd1, %rd40;
	ld.global.u32 	%r58, [%rd41];
	st.global.u32 	[%rd3], %r58;
	ld.global.u32 	%r59, [%rd11+28];
	mul.wide.s32 	%rd42, %r59, 4;
	add.s64 	%rd43, %rd1, %rd42;
	ld.global.u32 	%r60, [%rd43];
	st.global.u32 	[%rd3], %r60;
	add.s32 	%r90, %r90, 16;
	add.s32 	%r89, %r89, 16;
	setp.ne.s32 	%p5, %r90, 0;
	@%p5 bra 	$L__BB4_3;
$L__BB4_4:
	setp.eq.s32 	%p6, %r3, 0;
	@%p6 bra 	$L__BB4_13;
	and.b32  	%r11, %r23, 7;
	setp.lt.u32 	%p7, %r3, 8;
	@%p7 bra 	$L__BB4_7;
	add.s32 	%r61, %r92, %r2;
	mul.wide.s32 	%rd44, %r61, 4;
	add.s64 	%rd45, %rd2, %rd44;
	ld.global.u32 	%r62, [%rd45];
	mul.wide.s32 	%rd46, %r62, 4;
	add.s64 	%rd47, %rd1, %rd46;
	ld.global.u32 	%r63, [%rd47];
	st.global.u32 	[%rd3], %r63;
	ld.global.u32 	%r64, [%rd45+4];
	mul.wide.s32 	%rd48, %r64, 4;
	add.s64 	%rd49, %rd1, %rd48;
	ld.global.u32 	%r65, [%rd49];
	st.global.u32 	[%rd3], %r65;
	ld.global.u32 	%r66, [%rd45+8];
	mul.wide.s32 	%rd50, %r66, 4;
	add.s64 	%rd51, %rd1, %rd50;
	ld.global.u32 	%r67, [%rd51];
	st.global.u32 	[%rd3], %r67;
	ld.global.u32 	%r68, [%rd45+12];
	mul.wide.s32 	%rd52, %r68, 4;
	add.s64 	%rd53, %rd1, %rd52;
	ld.global.u32 	%r69, [%rd53];
	st.global.u32 	[%rd3], %r69;
	ld.global.u32 	%r70, [%rd45+16];
	mul.wide.s32 	%rd54, %r70, 4;
	add.s64 	%rd55, %rd1, %rd54;
	ld.global.u32 	%r71, [%rd55];
	st.global.u32 	[%rd3], %r71;
	ld.global.u32 	%r72, [%rd45+20];
	mul.wide.s32 	%rd56, %r72, 4;
	add.s64 	%rd57, %rd1, %rd56;
	ld.global.u32 	%r73, [%rd57];
	st.global.u32 	[%rd3], %r73;
	ld.global.u32 	%r74, [%rd45+24];
	mul.wide.s32 	%rd58, %r74, 4;
	add.s64 	%rd59, %rd1, %rd58;
	ld.global.u32 	%r75, [%rd59];
	st.global.u32 	[%rd3], %r75;
	ld.global.u32 	%r76, [%rd45+28];
	mul.wide.s32 	%rd60, %r76, 4;
	add.s64 	%rd61, %rd1, %rd60;
	ld.global.u32 	%r77, [%rd61];
	st.global.u32 	[%rd3], %r77;
	add.s32 	%r92, %r92, 8;
$L__BB4_7:
	setp.eq.s32 	%p8, %r11, 0;
	@%p8 bra 	$L__BB4_13;
	and.b32  	%r14, %r23, 3;
	setp.lt.u32 	%p9, %r11, 4;
	@%p9 bra 	$L__BB4_10;
	add.s32 	%r78, %r92, %r2;
	mul.wide.s32 	%rd62, %r78, 4;
	add.s64 	%rd63, %rd2, %rd62;
	ld.global.u32 	%r79, [%rd63];
	mul.wide.s32 	%rd64, %r79, 4;
	add.s64 	%rd65, %rd1, %rd64;
	ld.global.u32 	%r80, [%rd65];
	st.global.u32 	[%rd3], %r80;
	ld.global.u32 	%r81, [%rd63+4];
	mul.wide.s32 	%rd66, %r81, 4;
	add.s64 	%rd67, %rd1, %rd66;
	ld.global.u32 	%r82, [%rd67];
	st.global.u32 	[%rd3], %r82;
	ld.global.u32 	%r83, [%rd63+8];
	mul.wide.s32 	%rd68, %r83, 4;
	add.s64 	%rd69, %rd1, %rd68;
	ld.global.u32 	%r84, [%rd69];
	st.global.u32 	[%rd3], %r84;
	ld.global.u32 	%r85, [%rd63+12];
	mul.wide.s32 	%rd70, %r85, 4;
	add.s64 	%rd71, %rd1, %rd70;
	ld.global.u32 	%r86, [%rd71];
	st.global.u32 	[%rd3], %r86;
	add.s32 	%r92, %r92, 4;
$L__BB4_10:
	setp.eq.s32 	%p10, %r14, 0;
	@%p10 bra 	$L__BB4_13;
	add.s32 	%r95, %r92, %r2;
	neg.s32 	%r94, %r14;
$L__BB4_12:
	.pragma "nounroll";
	mul.wide.s32 	%rd72, %r95, 4;
	add.s64 	%rd73, %rd2, %rd72;
	ld.global.u32 	%r87, [%rd73];
	mul.wide.s32 	%rd74, %r87, 4;
	add.s64 	%rd75, %rd1, %rd74;
	ld.global.u32 	%r88, [%rd75];
	st.global.u32 	[%rd3], %r88;
	add.s32 	%r95, %r95, 1;
	add.s32 	%r94, %r94, 1;
	setp.ne.s32 	%p11, %r94, 0;
	@%p11 bra 	$L__BB4_12;
$L__BB4_13:
	ret;

}
	// .globl	_Z16ComputeSyndrome1PiS_S_
.visible .entry _Z16ComputeSyndrome1PiS_S_(
	.param .u64 .ptr .align 1 _Z16ComputeSyndrome1PiS_S__param_0,
	.param .u64 .ptr .align 1 _Z16ComputeSyndrome1PiS_S__param_1,
	.param .u64 .ptr .align 1 _Z16ComputeSyndrome1PiS_S__param_2
)
{
	.reg .pred 	%p<2>;
	.reg .b32 	%r<29>;
	.reg .b64 	%rd<27>;

	ld.param.u64 	%rd1, [_Z16ComputeSyndrome1PiS_S__param_0];
	ld.param.u64 	%rd2, [_Z16ComputeSyndrome1PiS_S__param_1];
	ld.param.u64 	%rd3, [_Z16ComputeSyndrome1PiS_S__param_2];
	mov.u32 	%r2, %ctaid.x;
	mov.u32 	%r3, %ntid.x;
	mov.u32 	%r4, %tid.x;
	mad.lo.s32 	%r1, %r2, %r3, %r4;
	setp.gt.s32 	%p1, %r1, 647;
	@%p1 bra 	$L__BB5_2;
	cvta.to.global.u64 	%rd4, %rd2;
	cvta.to.global.u64 	%rd5, %rd1;
	cvta.to.global.u64 	%rd6, %rd3;
	shl.b32 	%r5, %r1, 3;
	mul.wide.s32 	%rd7, %r5, 4;
	add.s64 	%rd8, %rd4, %rd7;
	ld.global.u32 	%r6, [%rd8];
	mul.wide.s32 	%rd9, %r6, 4;
	add.s64 	%rd10, %rd5, %rd9;
	ld.global.u32 	%r7, [%rd10];
	ld.global.u32 	%r8, [%rd8+4];
	mul.wide.s32 	%rd11, %r8, 4;
	add.s64 	%rd12, %rd5, %rd11;
	ld.global.u32 	%r9, [%rd12];
	xor.b32  	%r10, %r9, %r7;
	ld.global.u32 	%r11, [%rd8+8];
	mul.wide.s32 	%rd13, %r11, 4;
	add.s64 	%rd14, %rd5, %rd13;
	ld.global.u32 	%r12, [%rd14];
	xor.b32  	%r13, %r10, %r12;
	ld.global.u32 	%r14, [%rd8+12];
	mul.wide.s32 	%rd15, %r14, 4;
	add.s64 	%rd16, %rd5, %rd15;
	ld.global.u32 	%r15, [%rd16];
	xor.b32  	%r16, %r13, %r15;
	ld.global.u32 	%r17, [%rd8+16];
	mul.wide.s32 	%rd17, %r17, 4;
	add.s64 	%rd18, %rd5, %rd17;
	ld.global.u32 	%r18, [%rd18];
	xor.b32  	%r19, %r16, %r18;
	ld.global.u32 	%r20, [%rd8+20];
	mul.wide.s32 	%rd19, %r20, 4;
	add.s64 	%rd20, %rd5, %rd19;
	ld.global.u32 	%r21, [%rd20];
	xor.b32  	%r22, %r19, %r21;
	ld.global.u32 	%r23, [%rd8+24];
	mul.wide.s32 	%rd21, %r23, 4;
	add.s64 	%rd22, %rd5, %rd21;
	ld.global.u32 	%r24, [%rd22];
	xor.b32  	%r25, %r22, %r24;
	ld.global.u32 	%r26, [%rd8+28];
	mul.wide.s32 	%rd23, %r26, 4;
	add.s64 	%rd24, %rd5, %rd23;
	ld.global.u32 	%r27, [%rd24];
	xor.b32  	%r28, %r25, %r27;
	mul.wide.s32 	%rd25, %r1, 4;
	add.s64 	%rd26, %rd6, %rd25;
	st.global.u32 	[%rd26], %r28;
$L__BB5_2:
	ret;

}
	// .globl	_Z18ComputeSyndrome2_1PiS_
.visible .entry _Z18ComputeSyndrome2_1PiS_(
	.param .u64 .ptr .align 1 _Z18ComputeSyndrome2_1PiS__param_0,
	.param .u64 .ptr .align 1 _Z18ComputeSyndrome2_1PiS__param_1
)
{
	.reg .pred 	%p<5>;
	.reg .b32 	%r<15>;
	.reg .b64 	%rd<11>;

	ld.param.u64 	%rd2, [_Z18ComputeSyndrome2_1PiS__param_0];
	ld.param.u64 	%rd3, [_Z18ComputeSyndrome2_1PiS__param_1];
	cvta.to.global.u64 	%rd4, %rd3;
	mov.u32 	%r1, %ctaid.x;
	mov.u32 	%r2, %ntid.x;
	mov.u32 	%r3, %tid.x;
	mad.lo.s32 	%r4, %r1, %r2, %r3;
	setp.lt.u32 	%p1, %r2, 2;
	mul.wide.s32 	%rd5, %r4, 4;
	add.s64 	%rd1, %rd4, %rd5;
	@%p1 bra 	$L__BB6_5;
	mov.b32 	%r14, 1;
$L__BB6_2:
	shl.b32 	%r6, %r14, 1;
	add.s32 	%r8, %r6, -1;
	and.b32  	%r9, %r8, %r4;
	setp.ne.s32 	%p2, %r9, 0;
	@%p2 bra 	$L__BB6_4;
	mul.wide.u32 	%rd6, %r14, 4;
	add.s64 	%rd7, %rd1, %rd6;
	ld.global.u32 	%r10, [%rd7];
	ld.global.u32 	%r11, [%rd1];
	or.b32  	%r12, %r11, %r10;
	st.global.u32 	[%rd1], %r12;
$L__BB6_4:
	setp.lt.u32 	%p3, %r6, %r2;
	mov.u32 	%r14, %r6;
	@%p3 bra 	$L__BB6_2;
$L__BB6_5:
	setp.ne.s32 	%p4, %r3, 0;
	@%p4 bra 	$L__BB6_7;
	ld.global.u32 	%r13, [%rd1];
	cvta.to.global.u64 	%rd8, %rd2;
	mul.wide.u32 	%rd9, %r1, 4;
	add.s64 	%rd10, %rd8, %rd9;
	st.global.u32 	[%rd10], %r13;
$L__BB6_7:
	ret;

}
	// .globl	_Z16ComputeSyndrome2PiS_
.visible .entry _Z16ComputeSyndrome2PiS_(
	.param .u64 .ptr .align 1 _Z16ComputeSyndrome2PiS__param_0,
	.param .u64 .ptr .align 1 _Z16ComputeSyndrome2PiS__param_1
)
{
	.reg .pred 	%p<6>;
	.reg .b32 	%r<36>;
	.reg .b64 	%rd<11>;

	ld.param.u64 	%rd1, [_Z16ComputeSyndrome2PiS__param_0];
	ld.param.u64 	%rd2, [_Z16ComputeSyndrome2PiS__param_1];
	cvta.to.global.u64 	%rd3, %rd2;
	mov.u32 	%r1, %ctaid.x;
	mov.u32 	%r35, %ntid.x;
	mul.lo.s32 	%r7, %r1, %r35;
	shl.b32 	%r8, %r7, 1;
	mov.u32 	%r3, %tid.x;
	add.s32 	%r9, %r8, %r3;
	mul.wide.s32 	%rd4, %r9, 4;
	add.s64 	%rd5, %rd3, %rd4;
	ld.global.u32 	%r10, [%rd5];
	add.s32 	%r11, %r9, %r35;
	mul.wide.u32 	%rd6, %r11, 4;
	add.s64 	%rd7, %rd3, %rd6;
	ld.global.u32 	%r12, [%rd7];
	or.b32  	%r13, %r12, %r10;
	shl.b32 	%r14, %r3, 2;
	mov.u32 	%r15, shared_syndrome;
	add.s32 	%r4, %r15, %r14;
	st.shared.u32 	[%r4], %r13;
	bar.sync 	0;
	setp.lt.u32 	%p1, %r35, 2;
	@%p1 bra 	$L__BB7_4;
$L__BB7_1:
	shr.u32 	%r6, %r35, 1;
	setp.ge.u32 	%p2, %r3, %r6;
	@%p2 bra 	$L__BB7_3;
	shl.b32 	%r16, %r6, 2;
	add.s32 	%r17, %r4, %r16;
	ld.shared.u32 	%r18, [%r17];
	ld.shared.u32 	%r19, [%r4];
	or.b32  	%r20, %r19, %r18;
	st.shared.u32 	[%r4], %r20;
$L__BB7_3:
	bar.sync 	0;
	setp.gt.u32 	%p3, %r35, 3;
	mov.u32 	%r35, %r6;
	@%p3 bra 	$L__BB7_1;
$L__BB7_4:
	setp.gt.u32 	%p4, %r3, 31;
	@%p4 bra 	$L__BB7_7;
	ld.shared.u32 	%r21, [%r4+128];
	ld.shared.u32 	%r22, [%r4];
	or.b32  	%r23, %r22, %r21;
	ld.shared.u32 	%r24, [%r4+64];
	or.b32  	%r25, %r24, %r23;
	ld.shared.u32 	%r26, [%r4+32];
	or.b32  	%r27, %r26, %r25;
	ld.shared.u32 	%r28, [%r4+16];
	or.b32  	%r29, %r28, %r27;
	ld.shared.u32 	%r30, [%r4+8];
	or.b32  	%r31, %r30, %r29;
	ld.shared.u32 	%r32, [%r4+4];
	or.b32  	%r33, %r32, %r31;
	st.shared.u32 	[%r4], %r33;
	setp.ne.s32 	%p5, %r3, 0;
	@%p5 bra 	$L__BB7_7;
	ld.shared.u32 	%r34, [shared_syndrome];
	cvta.to.global.u64 	%rd8, %rd1;
	mul.wide.u32 	%rd9, %r1, 4;
	add.s64 	%rd10, %rd8, %rd9;
	st.global.u32 	[%rd10], %r34;
$L__BB7_7:
	ret;

}


// ===== COMPILED SASS (sm_100) =====

	.target	sm_100

	.elftype	@"ET_EXEC"


//--------------------- .note.nv.tkinfo           --------------------------
	.section	.note.nv.tkinfo,"",@"SHT_NOTE"
	.sectionflags	@"SHF_NOTE_NV_TKINFO"
	.tkinfo
        /*0018*/ 	.word	0x00000002
        /*0030*/ 	.string	""
        /*0030*/ 	.string	"ptxas"
        /*0030*/ 	.string	"Cuda compilation tools, release 13.0, V13.0.88"
        /*0030*/ 	.string	"Build cuda_13.0.r13.0/compiler.36424714_0"
        /*0030*/ 	.string	"-arch sm_100 -m 64 "



//--------------------- .note.nv.cuinfo           --------------------------
	.section	.note.nv.cuinfo,"",@"SHT_NOTE"
	.sectionflags	@"SHF_NOTE_NV_CUINFO"
        /*0018*/ 	.short	0x0002
        /*001a*/ 	.short	0x0064
        /*001c*/ 	.short	0x0082
	.zero		2


//--------------------- .nv.info                  --------------------------
	.section	.nv.info,"",@"SHT_CUDA_INFO"
	.align	4


	//----- nvinfo : EIATTR_REGCOUNT
	.align		4
        /*0000*/ 	.byte	0x04, 0x2f
        /*0002*/ 	.short	(.L_1 - .L_0)
	.align		4
.L_0:
        /*0004*/ 	.word	index@(_Z7initVNUPiS_S_)
        /*0008*/ 	.word	0x00000016


	//----- nvinfo : EIATTR_FRAME_SIZE
	.align		4
.L_1:
        /*000c*/ 	.byte	0x04, 0x11
        /*000e*/ 	.short	(.L_3 - .L_2)
	.align		4
.L_2:
        /*0010*/ 	.word	index@(_Z7initVNUPiS_S_)
        /*0014*/ 	.word	0x00000000


	//----- nvinfo : EIATTR_REGCOUNT
	.align		4
.L_3:
        /*0018*/ 	.byte	0x04, 0x2f
        /*001a*/ 	.short	(.L_5 - .L_4)
	.align		4
.L_4:
        /*001c*/ 	.word	index@(_Z3VNUPiS_S_S_)
        /*0020*/ 	.word	0x00000018


	//----- nvinfo : EIATTR_FRAME_SIZE
	.align		4
.L_5:
        /*0024*/ 	.byte	0x04, 0x11
        /*0026*/ 	.short	(.L_7 - .L_6)
	.align		4
.L_6:
        /*0028*/ 	.word	index@(_Z3VNUPiS_S_S_)
        /*002c*/ 	.word	0x00000000


	//----- nvinfo : EIATTR_REGCOUNT
	.align		4
.L_7:
        /*0030*/ 	.byte	0x04, 0x2f
        /*0032*/ 	.short	(.L_9 - .L_8)
	.align		4
.L_8:
        /*0034*/ 	.word	index@(_Z3CNUPiS_)
        /*0038*/ 	.word	0x00000012


	//----- nvinfo : EIATTR_FRAME_SIZE
	.align		4
.L_9:
        /*003c*/ 	.byte	0x04, 0x11
        /*003e*/ 	.short	(.L_11 - .L_10)
	.align		4
.L_10:
        /*0040*/ 	.word	index@(_Z3CNUPiS_)
        /*0044*/ 	.word	0x00000000


	//----- nvinfo : EIATTR_REGCOUNT
	.align		4
.L_11:
        /*0048*/ 	.byte	0x04, 0x2f
        /*004a*/ 	.short	(.L_13 - .L_12)
	.align		4
.L_12:
        /*004c*/ 	.word	index@(_Z11CheckdecidePiS_S_S_)
        /*0050*/ 	.word	0x00000012


	//----- nvinfo : EIATTR_FRAME_SIZE
	.align		4
.L_13:
        /*0054*/ 	.byte	0x04, 0x11
        /*0056*/ 	.short	(.L_15 - .L_14)
	.align		4
.L_14:
        /*0058*/ 	.word	index@(_Z11CheckdecidePiS_S_S_)
        /*005c*/ 	.word	0x00000000


	//----- nvinfo : EIATTR_REGCOUNT
	.align		4
.L_15:
        /*0060*/ 	.byte	0x04, 0x2f
        /*0062*/ 	.short	(.L_17 - .L_16)
	.align		4
.L_16:
        /*0064*/ 	.word	index@(_Z11ChangeOrderPiS_S_ii)
        /*0068*/ 	.word	0x0000001c


	//----- nvinfo : EIATTR_FRAME_SIZE
	.align		4
.L_17:
        /*006c*/ 	.byte	0x04, 0x11
        /*006e*/ 	.short	(.L_19 - .L_18)
	.align		4
.L_18:
        /*0070*/ 	.word	index@(_Z11ChangeOrderPiS_S_ii)
        /*0074*/ 	.word	0x00000000


	//----- nvinfo : EIATTR_REGCOUNT
	.align		4
.L_19:
        /*0078*/ 	.byte	0x04, 0x2f
        /*007a*/ 	.short	(.L_21 - .L_20)
	.align		4
.L_20:
        /*007c*/ 	.word	index@(_Z16ComputeSyndrome1PiS_S_)
        /*0080*/ 	.word	0x00000018


	//----- nvinfo : EIATTR_FRAME_SIZE
	.align		4
.L_21:
        /*0084*/ 	.byte	0x04, 0x11
        /*0086*/ 	.short	(.L_23 - .L_22)
	.align		4
.L_22:
        /*0088*/ 	.word	index@(_Z16ComputeSyndrome1PiS_S_)
        /*008c*/ 	.word	0x00000000


	//----- nvinfo : EIATTR_REGCOUNT
	.align		4
.L_23:
        /*0090*/ 	.byte	0x04, 0x2f
        /*0092*/ 	.short	(.L_25 - .L_24)
	.align		4
.L_24:
        /*0094*/ 	.word	index@(_Z18ComputeSyndrome2_1PiS_)
        /*0098*/ 	.word	0x0000000e


	//----- nvinfo : EIATTR_FRAME_SIZE
	.align		4
.L_25:
        /*009c*/ 	.byte	0x04, 0x11
        /*009e*/ 	.short	(.L_27 - .L_26)
	.align		4
.L_26:
        /*00a0*/ 	.word	index@(_Z18ComputeSyndrome2_1PiS_)
        /*00a4*/ 	.word	0x00000000


	//----- nvinfo : EIATTR_REGCOUNT
	.align		4
.L_27:
        /*00a8*/ 	.byte	0x04, 0x2f
        /*00aa*/ 	.short	(.L_29 - .L_28)
	.align		4
.L_28:
        /*00ac*/ 	.word	index@(_Z16ComputeSyndrome2PiS_)
        /*00b0*/ 	.word	0x0000000d


	//----- nvinfo : EIATTR_FRAME_SIZE
	.align		4
.L_29:
        /*00b4*/ 	.byte	0x04, 0x11
        /*00b6*/ 	.short	(.L_31 - .L_30)
	.align		4
.L_30:
        /*00b8*/ 	.word	index@(_Z16ComputeSyndrome2PiS_)
        /*00bc*/ 	.word	0x00000000


	//----- nvinfo : EIATTR_MIN_STACK_SIZE
	.align		4
.L_31:
        /*00c0*/ 	.byte	0x04, 0x12
        /*00c2*/ 	.short	(.L_33 - .L_32)
	.align		4
.L_32:
        /*00c4*/ 	.word	index@(_Z16ComputeSyndrome2PiS_)
        /*00c8*/ 	.word	0x00000000


	//----- nvinfo : EIATTR_MIN_STACK_SIZE
	.align		4
.L_33:
        /*00cc*/ 	.byte	0x04, 0x12
        /*00ce*/ 	.short	(.L_35 - .L_34)
	.align		4
.L_34:
        /*00d0*/ 	.word	index@(_Z18ComputeSyndrome2_1PiS_)
        /*00d4*/ 	.word	0x00000000


	//----- nvinfo : EIATTR_MIN_STACK_SIZE
	.align		4
.L_35:
        /*00d8*/ 	.byte	0x04, 0x12
        /*00da*/ 	.short	(.L_37 - .L_36)
	.align		4
.L_36:
        /*00dc*/ 	.word	index@(_Z16ComputeSyndrome1PiS_S_)
        /*00e0*/ 	.word	0x00000000


	//----- nvinfo : EIATTR_MIN_STACK_SIZE
	.align		4
.L_37:
        /*00e4*/ 	.byte	0x04, 0x12
        /*00e6*/ 	.short	(.L_39 - .L_38)
	.align		4
.L_38:
        /*00e8*/ 	.word	index@(_Z11ChangeOrderPiS_S_ii)
        /*00ec*/ 	.word	0x00000000


	//----- nvinfo : EIATTR_MIN_STACK_SIZE
	.align		4
.L_39:
        /*00f0*/ 	.byte	0x04, 0x12
        /*00f2*/ 	.short	(.L_41 - .L_40)
	.align		4
.L_40:
        /*00f4*/ 	.word	index@(_Z11CheckdecidePiS_S_S_)
        /*00f8*/ 	.word	0x00000000


	//----- nvinfo : EIATTR_MIN_STACK_SIZE
	.align		4
.L_41:
        /*00fc*/ 	.byte	0x04, 0x12
        /*00fe*/ 	.short	(.L_43 - .L_42)
	.align		4
.L_42:
        /*0100*/ 	.word	index@(_Z3CNUPiS_)
        /*0104*/ 	.word	0x00000000


	//----- nvinfo : EIATTR_MIN_STACK_SIZE
	.align		4
.L_43:
        /*0108*/ 	.byte	0x04, 0x12
        /*010a*/ 	.short	(.L_45 - .L_44)
	.align		4
.L_44:
        /*010c*/ 	.word	index@(_Z3VNUPiS_S_S_)
        /*0110*/ 	.word	0x00000000


	//----- nvinfo : EIATTR_MIN_STACK_SIZE
	.align		4
.L_45:
        /*0114*/ 	.byte	0x04, 0x12
        /*0116*/ 	.short	(.L_47 - .L_46)
	.align		4
.L_46:
        /*0118*/ 	.word	index@(_Z7initVNUPiS_S_)
        /*011c*/ 	.word	0x00000000
.L_47:


//--------------------- .nv.compat                --------------------------
	.section	.nv.compat,"",@"SHT_CUDA_COMPAT_INFO"
	.align	4
        /*0000*/ 	.byte	0x02, 0x09, 0x00, 0x00, 0x02, 0x02, 0x01, 0x00, 0x02, 0x05, 0x05, 0x00, 0x03, 0x07, 0x01, 0x01
        /*0010*/ 	.byte	0x02, 0x03, 0x00, 0x00, 0x02, 0x06, 0x01, 0x00, 0x04, 0x0b, 0x08, 0x00, 0x09, 0x00, 0x00, 0x00
        /*0020*/ 	.byte	0x00, 0x00, 0x00, 0x00


//--------------------- .nv.info._Z16ComputeSyndrome2PiS_ --------------------------
	.section	.nv.info._Z16ComputeSyndrome2PiS_,"",@"SHT_CUDA_INFO"
	.sectionflags	@""
	.align	4


	//----- nvinfo : EIATTR_CUDA_API_VERSION
	.align		4
        /*0000*/ 	.byte	0x04, 0x37
        /*0002*/ 	.short	(.L_49 - .L_48)
.L_48:
        /*0004*/ 	.word	0x00000082


	//----- nvinfo : EIATTR_KPARAM_INFO
	.align		4
.L_49:
        /*0008*/ 	.byte	0x04, 0x17
        /*000a*/ 	.short	(.L_51 - .L_50)
.L_50:
        /*000c*/ 	.word	0x00000000
        /*0010*/ 	.short	0x0001
        /*0012*/ 	.short	0x0008
        /*0014*/ 	.byte	0x00, 0xf5, 0x21, 0x00


	//----- nvinfo : EIATTR_KPARAM_INFO
	.align		4
.L_51:
        /*0018*/ 	.byte	0x04, 0x17
        /*001a*/ 	.short	(.L_53 - .L_52)
.L_52:
        /*001c*/ 	.word	0x00000000
        /*0020*/ 	.short	0x0000
        /*0022*/ 	.short	0x0000
        /*0024*/ 	.byte	0x00, 0xf5, 0x21, 0x00


	//----- nvinfo : EIATTR_SPARSE_MMA_MASK
	.align		4
.L_53:
        /*0028*/ 	.byte	0x03, 0x50
        /*002a*/ 	.short	0x0000


	//----- nvinfo : EIATTR_MAXREG_COUNT
	.align		4
        /*002c*/ 	.byte	0x03, 0x1b
        /*002e*/ 	.short	0x00ff


	//----- nvinfo : EIATTR_NUM_BARRIERS
	.align		4
        /*0030*/ 	.byte	0x02, 0x4c
        /*0032*/ 	.byte	0x01
	.zero		1


	//----- nvinfo : EIATTR_MERCURY_ISA_VERSION
	.align		4
        /*0034*/ 	.byte	0x03, 0x5f
        /*0036*/ 	.short	0x0101


	//----- nvinfo : EIATTR_VRC_CTA_INIT_COUNT
	.align		4
        /*0038*/ 	.byte	0x02, 0x4a
	.zero		1
	.zero		1


	//----- nvinfo : EIATTR_EXIT_INSTR_OFFSETS
	.align		4
        /*003c*/ 	.byte	0x04, 0x1c
        /*003e*/ 	.short	(.L_55 - .L_54)


	//   ....[0]....
.L_54:
        /*0040*/ 	.word	0x00000230


	//   ....[1]....
        /*0044*/ 	.word	0x00000300


	//   ....[2]....
        /*0048*/ 	.word	0x00000380


	//----- nvinfo : EIATTR_CBANK_PARAM_SIZE
	.align		4
.L_55:
        /*004c*/ 	.byte	0x03, 0x19
        /*004e*/ 	.short	0x0010


	//----- nvinfo : EIATTR_PARAM_CBANK
	.align		4
        /*0050*/ 	.byte	0x04, 0x0a
        /*0052*/ 	.short	(.L_57 - .L_56)
	.align		4
.L_56:
        /*0054*/ 	.word	index@(.nv.constant0._Z16ComputeSyndrome2PiS_)
        /*0058*/ 	.short	0x0380
        /*005a*/ 	.short	0x0010


	//----- nvinfo : EIATTR_SW_WAR
	.align		4
.L_57:
        /*005c*/ 	.byte	0x04, 0x36
        /*005e*/ 	.short	(.L_59 - .L_58)
.L_58:
        /*0060*/ 	.word	0x00000008
.L_59:


//--------------------- .nv.info._Z18ComputeSyndrome2_1PiS_ --------------------------
	.section	.nv.info._Z18ComputeSyndrome2_1PiS_,"",@"SHT_CUDA_INFO"
	.sectionflags	@""
	.align	4


	//----- nvinfo : EIATTR_CUDA_API_VERSION
	.align		4
        /*0000*/ 	.byte	0x04, 0x37
        /*0002*/ 	.short	(.L_61 - .L_60)
.L_60:
        /*0004*/ 	.word	0x00000082


	//----- nvinfo : EIATTR_KPARAM_INFO
	.align		4
.L_61:
        /*0008*/ 	.byte	0x04, 0x17
        /*000a*/ 	.short	(.L_63 - .L_62)
.L_62:
        /*000c*/ 	.word	0x00000000
        /*0010*/ 	.short	0x0001
        /*0012*/ 	.short	0x0008
        /*0014*/ 	.byte	0x00, 0xf5, 0x21, 0x00


	//----- nvinfo : EIATTR_KPARAM_INFO
	.align		4
.L_63:
        /*0018*/ 	.byte	0x04, 0x17
        /*001a*/ 	.short	(.L_65 - .L_64)
.L_64:
        /*001c*/ 	.word	0x00000000
        /*0020*/ 	.short	0x0000
        /*0022*/ 	.short	0x0000
        /*0024*/ 	.byte	0x00, 0xf5, 0x21, 0x00


	//----- nvinfo : EIATTR_SPARSE_MMA_MASK
	.align		4
.L_65:
        /*0028*/ 	.byte	0x03, 0x50
        /*002a*/ 	.short	0x0000


	//----- nvinfo : EIATTR_MAXREG_COUNT
	.align		4
        /*002c*/ 	.byte	0x03, 0x1b
        /*002e*/ 	.short	0x00ff


	//----- nvinfo : EIATTR_MERCURY_ISA_VERSION
	.align		4
        /*0030*/ 	.byte	0x03, 0x5f
        /*0032*/ 	.short	0x0101


	//----- nvinfo : EIATTR_VRC_CTA_INIT_COUNT
	.align		4
        /*0034*/ 	.byte	0x02, 0x4a
	.zero		1
	.zero		1


	//----- nvinfo : EIATTR_EXIT_INSTR_OFFSETS
	.align		4
        /*0038*/ 	.byte	0x04, 0x1c
        /*003a*/ 	.short	(.L_67 - .L_66)


	//   ....[0]....
.L_66:
        /*003c*/ 	.word	0x000001a0


	//   ....[1]....
        /*0040*/ 	.word	0x000001f0


	//----- nvinfo : EIATTR_CRS_STACK_SIZE
	.align		4
.L_67:
        /*0044*/ 	.byte	0x04, 0x1e
        /*0046*/ 	.short	(.L_69 - .L_68)
.L_68:
        /*0048*/ 	.word	0x00000000


	//----- nvinfo : EIATTR_CBANK_PARAM_SIZE
	.align		4
.L_69:
        /*004c*/ 	.byte	0x03, 0x19
        /*004e*/ 	.short	0x0010


	//----- nvinfo : EIATTR_PARAM_CBANK
	.align		4
        /*0050*/ 	.byte	0x04, 0x0a
        /*0052*/ 	.short	(.L_71 - .L_70)
	.align		4
.L_70:
        /*0054*/ 	.word	index@(.nv.constant0._Z18ComputeSyndrome2_1PiS_)
        /*0058*/ 	.short	0x0380
        /*005a*/ 	.short	0x0010


	//----- nvinfo : EIATTR_SW_WAR
	.align		4
.L_71:
        /*005c*/ 	.byte	0x04, 0x36
        /*005e*/ 	.short	(.L_73 - .L_72)
.L_72:
        /*0060*/ 	.word	0x00000008
.L_73:


//--------------------- .nv.info._Z16ComputeSyndrome1PiS_S_ --------------------------
	.section	.nv.info._Z16ComputeSyndrome1PiS_S_,"",@"SHT_CUDA_INFO"
	.sectionflags	@""
	.align	4


	//----- nvinfo : EIATTR_CUDA_API_VERSION
	.align		4
        /*0000*/ 	.byte	0x04, 0x37
        /*0002*/ 	.short	(.L_75 - .L_74)
.L_74:
        /*0004*/ 	.word	0x00000082


	//----- nvinfo : EIATTR_KPARAM_INFO
	.align		4
.L_75:
        /*0008*/ 	.byte	0x04, 0x17
        /*000a*/ 	.short	(.L_77 - .L_76)
.L_76:
        /*000c*/ 	.word	0x00000000
        /*0010*/ 	.short	0x0002
        /*0012*/ 	.short	0x0010
        /*0014*/ 	.byte	0x00, 0xf5, 0x21, 0x00


	//----- nvinfo : EIATTR_KPARAM_INFO
	.align		4
.L_77:
        /*0018*/ 	.byte	0x04, 0x17
        /*001a*/ 	.short	(.L_79 - .L_78)
.L_78:
        /*001c*/ 	.word	0x00000000
        /*0020*/ 	.short	0x0001
        /*0022*/ 	.short	0x0008
        /*0024*/ 	.byte	0x00, 0xf5, 0x21, 0x00


	//----- nvinfo : EIATTR_KPARAM_INFO
	.align		4
.L_79:
        /*0028*/ 	.byte	0x04, 0x17
        /*002a*/ 	.short	(.L_81 - .L_80)
.L_80:
        /*002c*/ 	.word	0x00000000
        /*0030*/ 	.short	0x0000
        /*0032*/ 	.short	0x0000
        /*0034*/ 	.byte	0x00, 0xf5, 0x21, 0x00


	//----- nvinfo : EIATTR_SPARSE_MMA_MASK
	.align		4
.L_81:
        /*0038*/ 	.byte	0x03, 0x50
        /*003a*/ 	.short	0x0000


	//----- nvinfo : EIATTR_MAXREG_COUNT
	.align		4
        /*003c*/ 	.byte	0x03, 0x1b
        /*003e*/ 	.short	0x00ff


	//----- nvinfo : EIATTR_MERCURY_ISA_VERSION
	.align		4
        /*0040*/ 	.byte	0x03, 0x5f
        /*0042*/ 	.short	0x0101


	//----- nvinfo : EIATTR_VRC_CTA_INIT_COUNT
	.align		4
        /*0044*/ 	.byte	0x02, 0x4a
	.zero		1
	.zero		1


	//----- nvinfo : EIATTR_EXIT_INSTR_OFFSETS
	.align		4
        /*0048*/ 	.byte	0x04, 0x1c
        /*004a*/ 	.short	(.L_83 - .L_82)


	//   ....[0]....
.L_82:
        /*004c*/ 	.word	0x00000060


	//   ....[1]....
        /*0050*/ 	.word	0x000002b0


	//----- nvinfo : EIATTR_CBANK_PARAM_SIZE
	.align		4
.L_83:
        /*0054*/ 	.byte	0x03, 0x19
        /*0056*/ 	.short	0x0018


	//----- nvinfo : EIATTR_PARAM_CBANK
	.align		4
        /*0058*/ 	.byte	0x04, 0x0a
        /*005a*/ 	.short	(.L_85 - .L_84)
	.align		4
.L_84:
        /*005c*/ 	.word	index@(.nv.constant0._Z16ComputeSyndrome1PiS_S_)
        /*0060*/ 	.short	0x0380
        /*0062*/ 	.short	0x0018


	//----- nvinfo : EIATTR_SW_WAR
	.align		4
.L_85:
        /*0064*/ 	.byte	0x04, 0x36
        /*0066*/ 	.short	(.L_87 - .L_86)
.L_86:
        /*0068*/ 	.word	0x00000008
.L_87:


//--------------------- .nv.info._Z11ChangeOrderPiS_S_ii --------------------------
	.section	.nv.info._Z11ChangeOrderPiS_S_ii,"",@"SHT_CUDA_INFO"
	.sectionflags	@""
	.align	4


	//----- nvinfo : EIATTR_CUDA_API_VERSION
	.align		4
        /*0000*/ 	.byte	0x04, 0x37
        /*0002*/ 	.short	(.L_89 - .L_88)
.L_88:
        /*0004*/ 	.word	0x00000082


	//----- nvinfo : EIATTR_KPARAM_INFO
	.align		4
.L_89:
        /*0008*/ 	.byte	0x04, 0x17
        /*000a*/ 	.short	(.L_91 - .L_90)
.L_90:
        /*000c*/ 	.word	0x00000000
        /*0010*/ 	.short	0x0004
        /*0012*/ 	.short	0x001c
        /*0014*/ 	.byte	0x00, 0xf0, 0x11, 0x00


	//----- nvinfo : EIATTR_KPARAM_INFO
	.align		4
.L_91:
        /*0018*/ 	.byte	0x04, 0x17
        /*001a*/ 	.short	(.L_93 - .L_92)
.L_92:
        /*001c*/ 	.word	0x00000000
        /*0020*/ 	.short	0x0003
        /*0022*/ 	.short	0x0018
        /*0024*/ 	.byte	0x00, 0xf0, 0x11, 0x00


	//----- nvinfo : EIATTR_KPARAM_INFO
	.align		4
.L_93:
        /*0028*/ 	.byte	0x04, 0x17
        /*002a*/ 	.short	(.L_95 - .L_94)
.L_94:
        /*002c*/ 	.word	0x00000000
        /*0030*/ 	.short	0x0002
        /*0032*/ 	.short	0x0010
        /*0034*/ 	.byte	0x00, 0xf5, 0x21, 0x00


	//----- nvinfo : EIATTR_KPARAM_INFO
	.align		4
.L_95:
        /*0038*/ 	.byte	0x04, 0x17
        /*003a*/ 	.short	(.L_97 - .L_96)
.L_96:
        /*003c*/ 	.word	0x00000000
        /*0040*/ 	.short	0x0001
        /*0042*/ 	.short	0x0008
        /*0044*/ 	.byte	0x00, 0xf5, 0x21, 0x00


	//----- nvinfo : EIATTR_KPARAM_INFO
	.align		4
.L_97:
        /*0048*/ 	.byte	0x04, 0x17
        /*004a*/ 	.short	(.L_99 - .L_98)
.L_98:
        /*004c*/ 	.word	0x00000000
        /*0050*/ 	.short	0x0000
        /*0052*/ 	.short	0x0000
        /*0054*/ 	.byte	0x00, 0xf5, 0x21, 0x00


	//----- nvinfo : EIATTR_SPARSE_MMA_MASK
	.align		4
.L_99:
        /*0058*/ 	.byte	0x03, 0x50
        /*005a*/ 	.short	0x0000


	//----- nvinfo : EIATTR_MAXREG_COUNT
	.align		4
        /*005c*/ 	.byte	0x03, 0x1b
        /*005e*/ 	.short	0x00ff


	//----- nvinfo : EIATTR_MERCURY_ISA_VERSION
	.align		4
        /*0060*/ 	.byte	0x03, 0x5f
        /*0062*/ 	.short	0x0101


	//----- nvinfo : EIATTR_VRC_CTA_INIT_COUNT
	.align		4
        /*0064*/ 	.byte	0x02, 0x4a
	.zero		1
	.zero		1


	//----- nvinfo : EIATTR_EXIT_INSTR_OFFSETS
	.align		4
        /*0068*/ 	.byte	0x04, 0x1c
        /*006a*/ 	.short	(.L_101 - .L_100)


	//   ....[0]....
.L_100:
        /*006c*/ 	.word	0x00000080


	//   ....[1]....
        /*0070*/ 	.word	0x00000600


	//   ....[2]....
        /*0074*/ 	.word	0x000008a0


	//   ....[3]....
        /*0078*/ 	.word	0x00000a40


	//   ....[4]....
        /*007c*/ 	.word	0x00000b20


	//----- nvinfo : EIATTR_CBANK_PARAM_SIZE
	.align		4
.L_101:
        /*0080*/ 	.byte	0x03, 0x19
        /*0082*/ 	.short	0x0020


	//----- nvinfo : EIATTR_PARAM_CBANK
	.align		4
        /*0084*/ 	.byte	0x04, 0x0a
        /*0086*/ 	.short	(.L_103 - .L_102)
	.align		4
.L_102:
        /*0088*/ 	.word	index@(.nv.constant0._Z11ChangeOrderPiS_S_ii)
        /*008c*/ 	.short	0x0380
        /*008e*/ 	.short	0x0020


	//----- nvinfo : EIATTR_SW_WAR
	.align		4
.L_103:
        /*0090*/ 	.byte	0x04, 0x36
        /*0092*/ 	.short	(.L_105 - .L_104)
.L_104:
        /*0094*/ 	.word	0x00000008
.L_105:


//--------------------- .nv.info._Z11CheckdecidePiS_S_S_ --------------------------
	.section	.nv.info._Z11CheckdecidePiS_S_S_,"",@"SHT_CUDA_INFO"
	.sectionflags	@""
	.align	4


	//----- nvinfo : EIATTR_CUDA_API_VERSION
	.align		4
        /*0000*/ 	.byte	0x04, 0x37
        /*0002*/ 	.short	(.L_107 - .L_106)
.L_106:
        /*0004*/ 	.word	0x00000082


	//----- nvinfo : EIATTR_KPARAM_INFO
	.align		4
.L_107:
        /*0008*/ 	.byte	0x04, 0x17
        /*000a*/ 	.short	(.L_109 - .L_108)
.L_108:
        /*000c*/ 	.word	0x00000000
        /*0010*/ 	.short	0x0003
        /*0012*/ 	.short	0x0018
        /*0014*/ 	.byte	0x00, 0xf5, 0x21, 0x00


	//----- nvinfo : EIATTR_KPARAM_INFO
	.align		4
.L_109:
        /*0018*/ 	.byte	0x04, 0x17
        /*001a*/ 	.short	(.L_111 - .L_110)
.L_110:
        /*001c*/ 	.word	0x00000000
        /*0020*/ 	.short	0x0002
        /*0022*/ 	.short	0x0010
        /*0024*/ 	.byte	0x00, 0xf5, 0x21, 0x00


	//----- nvinfo : EIATTR_KPARAM_INFO
	.align		4
.L_111:
        /*0028*/ 	.byte	0x04, 0x17
        /*002a*/ 	.short	(.L_113 - .L_112)
.L_112:
        /*002c*/ 	.word	0x00000000
        /*0030*/ 	.short	0x0001
        /*0032*/ 	.short	0x0008
        /*0034*/ 	.byte	0x00, 0xf5, 0x21, 0x00


	//----- nvinfo : EIATTR_KPARAM_INFO
	.align		4
.L_113:
        /*0038*/ 	.byte	0x04, 0x17
        /*003a*/ 	.short	(.L_115 - .L_114)
.L_114:
        /*003c*/ 	.word	0x00000000
        /*0040*/ 	.short	0x0000
        /*0042*/ 	.short	0x0000
        /*0044*/ 	.byte	0x00, 0xf5, 0x21, 0x00


	//----- nvinfo : EIATTR_SPARSE_MMA_MASK
	.align		4
.L_115:
        /*0048*/ 	.byte	0x03, 0x50
        /*004a*/ 	.short	0x0000


	//----- nvinfo : EIATTR_MAXREG_COUNT
	.align		4
        /*004c*/ 	.byte	0x03, 0x1b
        /*004e*/ 	.short	0x00ff


	//----- nvinfo : EIATTR_MERCURY_ISA_VERSION
	.align		4
        /*0050*/ 	.byte	0x03, 0x5f
        /*0052*/ 	.short	0x0101


	//----- nvinfo : EIATTR_VRC_CTA_INIT_COUNT
	.align		4
        /*0054*/ 	.byte	0x02, 0x4a
	.zero		1
	.zero		1


	//----- nvinfo : EIATTR_EXIT_INSTR_OFFSETS
	.align		4
        /*0058*/ 	.byte	0x04, 0x1c
        /*005a*/ 	.short	(.L_117 - .L_116)


	//   ....[0]....
.L_116:
        /*005c*/ 	.word	0x00000060


	//   ....[1]....
        /*0060*/ 	.word	0x00000230


	//   ....[2]....
        /*0064*/ 	.word	0x00000290


	//   ....[3]....
        /*0068*/ 	.word	0x000002d0


	//----- nvinfo : EIATTR_CBANK_PARAM_SIZE
	.align		4
.L_117:
        /*006c*/ 	.byte	0x03, 0x19
        /*006e*/ 	.short	0x0020


	//----- nvinfo : EIATTR_PARAM_CBANK
	.align		4
        /*0070*/ 	.byte	0x04, 0x0a
        /*0072*/ 	.short	(.L_119 - .L_118)
	.align		4
.L_118:
        /*0074*/ 	.word	index@(.nv.constant0._Z11CheckdecidePiS_S_S_)
        /*0078*/ 	.short	0x0380
        /*007a*/ 	.short	0x0020


	//----- nvinfo : EIATTR_SW_WAR
	.align		4
.L_119:
        /*007c*/ 	.byte	0x04, 0x36
        /*007e*/ 	.short	(.L_121 - .L_120)
.L_120:
        /*0080*/ 	.word	0x00000008
.L_121:


//--------------------- .nv.info._Z3CNUPiS_       --------------------------
	.section	.nv.info._Z3CNUPiS_,"",@"SHT_CUDA_INFO"
	.sectionflags	@""
	.align	4


	//----- nvinfo : EIATTR_CUDA_API_VERSION
	.align		4
        /*0000*/ 	.byte	0x04, 0x37
        /*0002*/ 	.short	(.L_123 - .L_122)
.L_122:
        /*0004*/ 	.word	0x00000082


	//----- nvinfo : EIATTR_KPARAM_INFO
	.align		4
.L_123:
        /*0008*/ 	.byte	0x04, 0x17
        /*000a*/ 	.short	(.L_125 - .L_124)
.L_124:
        /*000c*/ 	.word	0x00000000
        /*0010*/ 	.short	0x0001
        /*0012*/ 	.short	0x0008
        /*0014*/ 	.byte	0x00, 0xf5, 0x21, 0x00


	//----- nvinfo : EIATTR_KPARAM_INFO
	.align		4
.L_125:
        /*0018*/ 	.byte	0x04, 0x17
        /*001a*/ 	.short	(.L_127 - .L_126)
.L_126:
        /*001c*/ 	.word	0x00000000
        /*0020*/ 	.short	0x0000
        /*0022*/ 	.short	0x0000
        /*0024*/ 	.byte	0x00, 0xf5, 0x21, 0x00


	//----- nvinfo : EIATTR_SPARSE_MMA_MASK
	.align		4
.L_127:
        /*0028*/ 	.byte	0x03, 0x50
        /*002a*/ 	.short	0x0000


	//----- nvinfo : EIATTR_MAXREG_COUNT
	.align		4
        /*002c*/ 	.byte	0x03, 0x1b
        /*002e*/ 	.short	0x00ff


	//----- nvinfo : EIATTR_MERCURY_ISA_VERSION
	.align		4
        /*0030*/ 	.byte	0x03, 0x5f
        /*0032*/ 	.short	0x0101


	//----- nvinfo : EIATTR_VRC_CTA_INIT_COUNT
	.align		4
        /*0034*/ 	.byte	0x02, 0x4a
	.zero		1
	.zero		1


	//----- nvinfo : EIATTR_EXIT_INSTR_OFFSETS
	.align		4
        /*0038*/ 	.byte	0x04, 0x1c
        /*003a*/ 	.short	(.L_129 - .L_128)


	//   ....[0]....
.L_128:
        /*003c*/ 	.word	0x00000060


	//   ....[1]....
        /*0040*/ 	.word	0x000002f0


	//----- nvinfo : EIATTR_CBANK_PARAM_SIZE
	.align		4
.L_129:
        /*0044*/ 	.byte	0x03, 0x19
        /*0046*/ 	.short	0x0010


	//----- nvinfo : EIATTR_PARAM_CBANK
	.align		4
        /*0048*/ 	.byte	0x04, 0x0a
        /*004a*/ 	.short	(.L_131 - .L_130)
	.align		4
.L_130:
        /*004c*/ 	.word	index@(.nv.constant0._Z3CNUPiS_)
        /*0050*/ 	.short	0x0380
        /*0052*/ 	.short	0x0010


	//----- nvinfo : EIATTR_SW_WAR
	.align		4
.L_131:
        /*0054*/ 	.byte	0x04, 0x36
        /*0056*/ 	.short	(.L_133 - .L_132)
.L_132:
        /*0058*/ 	.word	0x00000008
.L_133:


//--------------------- .nv.info._Z3VNUPiS_S_S_   --------------------------
	.section	.nv.info._Z3VNUPiS_S_S_,"",@"SHT_CUDA_INFO"
	.sectionflags	@""
	.align	4


	//----- nvinfo : EIATTR_CUDA_API_VERSION
	.align		4
        /*0000*/ 	.byte	0x04, 0x37
        /*0002*/ 	.short	(.L_135 - .L_134)
.L_134:
        /*0004*/ 	.word	0x00000082


	//----- nvinfo : EIATTR_KPARAM_INFO
	.align		4
.L_135:
        /*0008*/ 	.byte	0x04, 0x17
        /*000a*/ 	.short	(.L_137 - .L_136)
.L_136:
        /*000c*/ 	.word	0x00000000
        /*0010*/ 	.short	0x0003
        /*0012*/ 	.short	0x0018
        /*0014*/ 	.byte	0x00, 0xf5, 0x21, 0x00


	//----- nvinfo : EIATTR_KPARAM_INFO
	.align		4
.L_137:
        /*0018*/ 	.byte	0x04, 0x17
        /*001a*/ 	.short	(.L_139 - .L_138)
.L_138:
        /*001c*/ 	.word	0x00000000
        /*0020*/ 	.short	0x0002
        /*0022*/ 	.short	0x0010
        /*0024*/ 	.byte	0x00, 0xf5, 0x21, 0x00


	//----- nvinfo : EIATTR_KPARAM_INFO
	.align		4
.L_139:
        /*0028*/ 	.byte	0x04, 0x17
        /*002a*/ 	.short	(.L_141 - .L_140)
.L_140:
        /*002c*/ 	.word	0x00000000
        /*0030*/ 	.short	0x0001
        /*0032*/ 	.short	0x0008
        /*0034*/ 	.byte	0x00, 0xf5, 0x21, 0x00


	//----- nvinfo : EIATTR_KPARAM_INFO
	.align		4
.L_141:
        /*0038*/ 	.byte	0x04, 0x17
        /*003a*/ 	.short	(.L_143 - .L_142)
.L_142:
        /*003c*/ 	.word	0x00000000
        /*0040*/ 	.short	0x0000
        /*0042*/ 	.short	0x0000
        /*0044*/ 	.byte	0x00, 0xf5, 0x21, 0x00


	//----- nvinfo : EIATTR_SPARSE_MMA_MASK
	.align		4
.L_143:
        /*0048*/ 	.byte	0x03, 0x50
        /*004a*/ 	.short	0x0000


	//----- nvinfo : EIATTR_MAXREG_COUNT
	.align		4
        /*004c*/ 	.byte	0x03, 0x1b
        /*004e*/ 	.short	0x00ff


	//----- nvinfo : EIATTR_MERCURY_ISA_VERSION
	.align		4
        /*0050*/ 	.byte	0x03, 0x5f
        /*0052*/ 	.short	0x0101


	//----- nvinfo : EIATTR_VRC_CTA_INIT_COUNT
	.align		4
        /*0054*/ 	.byte	0x02, 0x4a
	.zero		1
	.zero		1


	//----- nvinfo : EIATTR_EXIT_INSTR_OFFSETS
	.align		4
        /*0058*/ 	.byte	0x04, 0x1c
        /*005a*/ 	.short	(.L_145 - .L_144)


	//   ....[0]....
.L_144:
        /*005c*/ 	.word	0x00000060


	//   ....[1]....
        /*0060*/ 	.word	0x00000550


	//----- nvinfo : EIATTR_CRS_STACK_SIZE
	.align		4
.L_145:
        /*0064*/ 	.byte	0x04, 0x1e
        /*0066*/ 	.short	(.L_147 - .L_146)
.L_146:
        /*0068*/ 	.word	0x00000000


	//----- nvinfo : EIATTR_CBANK_PARAM_SIZE
	.align		4
.L_147:
        /*006c*/ 	.byte	0x03, 0x19
        /*006e*/ 	.short	0x0020


	//----- nvinfo : EIATTR_PARAM_CBANK
	.align		4
        /*0070*/ 	.byte	0x04, 0x0a
        /*0072*/ 	.short	(.L_149 - .L_148)
	.align		4
.L_148:
        /*0074*/ 	.word	index@(.nv.constant0._Z3VNUPiS_S_S_)
        /*0078*/ 	.short	0x0380
        /*007a*/ 	.short	0x0020


	//----- nvinfo : EIATTR_SW_WAR
	.align		4
.L_149:
        /*007c*/ 	.byte	0x04, 0x36
        /*007e*/ 	.short	(.L_151 - .L_150)
.L_150:
        /*0080*/ 	.word	0x00000008
.L_151:


//--------------------- .nv.info._Z7initVNUPiS_S_ --------------------------
	.section	.nv.info._Z7initVNUPiS_S_,"",@"SHT_CUDA_INFO"
	.sectionflags	@""
	.align	4


	//----- nvinfo : EIATTR_CUDA_API_VERSION
	.align		4
        /*0000*/ 	.byte	0x04, 0x37
        /*0002*/ 	.short	(.L_153 - .L_152)
.L_152:
        /*0004*/ 	.word	0x00000082


	//----- nvinfo : EIATTR_KPARAM_INFO
	.align		4
.L_153:
        /*0008*/ 	.byte	0x04, 0x17
        /*000a*/ 	.short	(.L_155 - .L_154)
.L_154:
        /*000c*/ 	.word	0x00000000
        /*0010*/ 	.short	0x0002
        /*0012*/ 	.short	0x0010
        /*0014*/ 	.byte	0x00, 0xf5, 0x21, 0x00


	//----- nvinfo : EIATTR_KPARAM_INFO
	.align		4
.L_155:
        /*0018*/ 	.byte	0x04, 0x17
        /*001a*/ 	.short	(.L_157 - .L_156)
.L_156:
        /*001c*/ 	.word	0x00000000
        /*0020*/ 	.short	0x0001
        /*0022*/ 	.short	0x0008
        /*0024*/ 	.byte	0x00, 0xf5, 0x21, 0x00


	//----- nvinfo : EIATTR_KPARAM_INFO
	.align		4
.L_157:
        /*0028*/ 	.byte	0x04, 0x17
        /*002a*/ 	.short	(.L_159 - .L_158)
.L_158:
        /*002c*/ 	.word	0x00000000
        /*0030*/ 	.short	0x0000
        /*0032*/ 	.short	0x0000
        /*0034*/ 	.byte	0x00, 0xf5, 0x21, 0x00


	//----- nvinfo : EIATTR_SPARSE_MMA_MASK
	.align		4
.L_159:
        /*0038*/ 	.byte	0x03, 0x50
        /*003a*/ 	.short	0x0000


	//----- nvinfo : EIATTR_MAXREG_COUNT
	.align		4
        /*003c*/ 	.byte	0x03, 0x1b
        /*003e*/ 	.short	0x00ff


	//----- nvinfo : EIATTR_MERCURY_ISA_VERSION
	.align		4
        /*0040*/ 	.byte	0x03, 0x5f
        /*0042*/ 	.short	0x0101


	//----- nvinfo : EIATTR_VRC_CTA_INIT_COUNT
	.align		4
        /*0044*/ 	.byte	0x02, 0x4a
	.zero		1
	.zero		1


	//----- nvinfo : EIATTR_EXIT_INSTR_OFFSETS
	.align		4
        /*0048*/ 	.byte	0x04, 0x1c
        /*004a*/ 	.short	(.L_161 - .L_160)


	//   ....[0]....
.L_160:
        /*004c*/ 	.word	0x00000060


	//   ....[1]....
        /*0050*/ 	.word	0x000001c0


	//----- nvinfo : EIATTR_CBANK_PARAM_SIZE
	.align		4
.L_161:
        /*0054*/ 	.byte	0x03, 0x19
        /*0056*/ 	.short	0x0018


	//----- nvinfo : EIATTR_PARAM_CBANK
	.align		4
        /*0058*/ 	.byte	0x04, 0x0a
        /*005a*/ 	.short	(.L_163 - .L_162)
	.align		4
.L_162:
        /*005c*/ 	.word	index@(.nv.constant0._Z7initVNUPiS_S_)
        /*0060*/ 	.short	0x0380
        /*0062*/ 	.short	0x0018


	//----- nvinfo : EIATTR_SW_WAR
	.align		4
.L_163:
        /*0064*/ 	.byte	0x04, 0x36
        /*0066*/ 	.short	(.L_165 - .L_164)
.L_164:
        /*0068*/ 	.word	0x00000008
.L_165:


//--------------------- .nv.callgraph             --------------------------
	.section	.nv.callgraph,"",@"SHT_CUDA_CALLGRAPH"
	.align	4
	.sectionentsize	8
	.align		4
        /*0000*/ 	.word	0x00000000
	.align		4
        /*0004*/ 	.word	0xffffffff
	.align		4
        /*0008*/ 	.word	0x00000000
	.align		4
        /*000c*/ 	.word	0xfffffffe
	.align		4
        /*0010*/ 	.word	0x00000000
	.align		4
        /*0014*/ 	.word	0xfffffffd
	.align		4
        /*0018*/ 	.word	0x00000000
	.align		4
        /*001c*/ 	.word	0xfffffffc


//--------------------- .text._Z16ComputeSyndrome2PiS_ --------------------------
	.section	.text._Z16ComputeSyndrome2PiS_,"ax",@progbits
	.align	128
        .global         _Z16ComputeSyndrome2PiS_
        .type           _Z16ComputeSyndrome2PiS_,@function
        .size           _Z16ComputeSyndrome2PiS_,(.L_x_25 - _Z16ComputeSyndrome2PiS_)
        .other          _Z16ComputeSyndrome2PiS_,@"STO_CUDA_ENTRY STV_DEFAULT"
_Z16ComputeSyndrome2PiS_:
.text._Z16ComputeSyndrome2PiS_:
[----:B------:R-:W-:Y:S01]  /*0000*/  LDC R1, c[0x0][0x37c] ;  /* 0x0000df00ff017b82 */ /* 0x000fe20000000800 */
[----:B------:R-:W0:Y:S01]  /*0010*/  S2R R0, SR_CTAID.X ;  /* 0x0000000000007919 */ /* 0x000e220000002500 */
[----:B------:R-:W0:Y:S06]  /*0020*/  LDCU UR8, c[0x0][0x360] ;  /* 0x00006c00ff0877ac */ /* 0x000e2c0008000800 */
[----:B------:R-:W1:Y:S01]  /*0030*/  LDC.64 R6, c[0x0][0x388] ;  /* 0x0000e200ff067b82 */ /* 0x000e620000000a00 */
[----:B------:R-:W2:Y:S01]  /*0040*/  S2R R2, SR_TID.X ;  /* 0x0000000000027919 */ /* 0x000ea20000002100 */
[----:B------:R-:W3:Y:S01]  /*0050*/  LDCU.64 UR6, c[0x0][0x358] ;  /* 0x00006b00ff0677ac */ /* 0x000ee20008000a00 */
[----:B0-----:R-:W-:-:S04]  /*0060*/  IMAD R3, R0, UR8, RZ ;  /* 0x0000000800037c24 */ /* 0x001fc8000f8e02ff */
[----:B--2---:R-:W-:-:S04]  /*0070*/  IMAD R3, R3, 0x2, R2 ;  /* 0x0000000203037824 */ /* 0x004fc800078e0202 */
[C---:B------:R-:W-:Y:S02]  /*0080*/  VIADD R9, R3.reuse, UR8 ;  /* 0x0000000803097c36 */ /* 0x040fe40008000000 */
[----:B-1----:R-:W-:-:S04]  /*0090*/  IMAD.WIDE R4, R3, 0x4, R6 ;  /* 0x0000000403047825 */ /* 0x002fc800078e0206 */
[----:B------:R-:W-:Y:S02]  /*00a0*/  IMAD.WIDE.U32 R6, R9, 0x4, R6 ;  /* 0x0000000409067825 */ /* 0x000fe400078e0006 */
[----:B---3--:R-:W2:Y:S04]  /*00b0*/  LDG.E R4, desc[UR6][R4.64] ;  /* 0x0000000604047981 */ /* 0x008ea8000c1e1900 */
[----:B------:R-:W2:Y:S01]  /*00c0*/  LDG.E R7, desc[UR6][R6.64] ;  /* 0x0000000606077981 */ /* 0x000ea2000c1e1900 */
[----:B------:R-:W0:Y:S01]  /*00d0*/  S2UR UR5, SR_CgaCtaId ;  /* 0x00000000000579c3 */ /* 0x000e220000008800 */
[----:B------:R-:W-:Y:S01]  /*00e0*/  UMOV UR4, 0x400 ;  /* 0x0000040000047882 */ /* 0x000fe20000000000 */
[----:B------:R-:W-:Y:S01]  /*00f0*/  UISETP.GE.U32.AND UP0, UPT, UR8, 0x2, UPT ;  /* 0x000000020800788c */ /* 0x000fe2000bf06070 */
[----:B------:R-:W-:Y:S01]  /*0100*/  ISETP.GT.U32.AND P0, PT, R2, 0x1f, PT ;  /* 0x0000001f0200780c */ /* 0x000fe20003f04070 */
[----:B0-----:R-:W-:-:S06]  /*0110*/  ULEA UR4, UR5, UR4, 0x18 ;  /* 0x0000000405047291 */ /* 0x001fcc000f8ec0ff */
[----:B------:R-:W-:Y:S02]  /*0120*/  LEA R8, R2, UR4, 0x2 ;  /* 0x0000000402087c11 */ /* 0x000fe4000f8e10ff */
[----:B--2---:R-:W-:-:S05]  /*0130*/  LOP3.LUT R3, R7, R4, RZ, 0xfc, !PT ;  /* 0x0000000407037212 */ /* 0x004fca00078efcff */
[----:B------:R0:W-:Y:S01]  /*0140*/  STS [R8], R3 ;  /* 0x0000000308007388 */ /* 0x0001e20000000800 */
[----:B------:R-:W-:Y:S06]  /*0150*/  BAR.SYNC.DEFER_BLOCKING 0x0 ;  /* 0x0000000000007b1d */ /* 0x000fec0000010000 */
[----:B------:R-:W-:Y:S05]  /*0160*/  BRA.U !UP0, `(.L_x_0) ;  /* 0x0000000108307547 */ /* 0x000fea000b800000 */
[----:B0-----:R-:W-:-:S07]  /*0170*/  IMAD.U32 R3, RZ, RZ, UR8 ;  /* 0x00000008ff037e24 */ /* 0x001fce000f8e00ff */
.L_x_1:
[----:B------:R-:W-:-:S04]  /*0180*/  SHF.R.U32.HI R7, RZ, 0x1, R3 ;  /* 0x00000001ff077819 */ /* 0x000fc80000011603 */
[----:B------:R-:W-:-:S13]  /*0190*/  ISETP.GE.U32.AND P1, PT, R2, R7, PT ;  /* 0x000000070200720c */ /* 0x000fda0003f26070 */
[----:B------:R-:W-:Y:S01]  /*01a0*/  @!P1 IMAD R4, R7, 0x4, R8 ;  /* 0x0000000407049824 */ /* 0x000fe200078e0208 */
[----:B------:R-:W-:Y:S05]  /*01b0*/  @!P1 LDS R5, [R8] ;  /* 0x0000000008059984 */ /* 0x000fea0000000800 */
[----:B------:R-:W0:Y:S02]  /*01c0*/  @!P1 LDS R4, [R4] ;  /* 0x0000000004049984 */ /* 0x000e240000000800 */
[----:B0-----:R-:W-:-:S05]  /*01d0*/  @!P1 LOP3.LUT R5, R5, R4, RZ, 0xfc, !PT ;  /* 0x0000000405059212 */ /* 0x001fca00078efcff */
[----:B------:R1:W-:Y:S01]  /*01e0*/  @!P1 STS [R8], R5 ;  /* 0x0000000508009388 */ /* 0x0003e20000000800 */
[----:B------:R-:W-:Y:S01]  /*01f0*/  BAR.SYNC.DEFER_BLOCKING 0x0 ;  /* 0x0000000000007b1d */ /* 0x000fe20000010000 */
[----:B------:R-:W-:Y:S01]  /*0200*/  ISETP.GT.U32.AND P1, PT, R3, 0x3, PT ;  /* 0x000000030300780c */ /* 0x000fe20003f24070 */
[----:B------:R-:W-:-:S12]  /*0210*/  IMAD.MOV.U32 R3, RZ, RZ, R7 ;  /* 0x000000ffff037224 */ /* 0x000fd800078e0007 */
[----:B-1----:R-:W-:Y:S05]  /*0220*/  @P1 BRA `(.L_x_1) ;  /* 0xfffffffc00d41947 */ /* 0x002fea000383ffff */
.L_x_0:
[----:B------:R-:W-:Y:S05]  /*0230*/  @P0 EXIT ;  /* 0x000000000000094d */ /* 0x000fea0003800000 */
[----:B0-----:R-:W-:Y:S01]  /*0240*/  LDS R3, [R8+0x80] ;  /* 0x0000800008037984 */ /* 0x001fe20000000800 */
[----:B------:R-:W-:-:S03]  /*0250*/  ISETP.NE.AND P0, PT, R2, RZ, PT ;  /* 0x000000ff0200720c */ /* 0x000fc60003f05270 */
[----:B------:R-:W-:Y:S04]  /*0260*/  LDS R4, [R8] ;  /* 0x0000000008047984 */ /* 0x000fe80000000800 */
[----:B------:R-:W0:Y:S04]  /*0270*/  LDS R5, [R8+0x40] ;  /* 0x0000400008057984 */ /* 0x000e280000000800 */
[----:B------:R-:W-:Y:S04]  /*0280*/  LDS R6, [R8+0x20] ;  /* 0x0000200008067984 */ /* 0x000fe80000000800 */
[----:B------:R-:W1:Y:S04]  /*0290*/  LDS R7, [R8+0x10] ;  /* 0x0000100008077984 */ /* 0x000e680000000800 */
[----:B------:R-:W-:Y:S04]  /*02a0*/  LDS R10, [R8+0x8] ;  /* 0x00000800080a7984 */ /* 0x000fe80000000800 */
[----:B------:R-:W2:Y:S01]  /*02b0*/  LDS R9, [R8+0x4] ;  /* 0x0000040008097984 */ /* 0x000ea20000000800 */
[----:B0-----:R-:W-:-:S04]  /*02c0*/  LOP3.LUT R3, R5, R4, R3, 0xfe, !PT ;  /* 0x0000000405037212 */ /* 0x001fc800078efe03 */
[----:B-1----:R-:W-:-:S04]  /*02d0*/  LOP3.LUT R3, R7, R6, R3, 0xfe, !PT ;  /* 0x0000000607037212 */ /* 0x002fc800078efe03 */
[----:B--2---:R-:W-:-:S05]  /*02e0*/  LOP3.LUT R3, R9, R10, R3, 0xfe, !PT ;  /* 0x0000000a09037212 */ /* 0x004fca00078efe03 */
[----:B------:R0:W-:Y:S01]  /*02f0*/  STS [R8], R3 ;  /* 0x0000000308007388 */ /* 0x0001e20000000800 */
[----:B------:R-:W-:Y:S05]  /*0300*/  @P0 EXIT ;  /* 0x000000000000094d */ /* 0x000fea0003800000 */
[----:B------:R-:W1:Y:S01]  /*0310*/  S2UR UR5, SR_CgaCtaId ;  /* 0x00000000000579c3 */ /* 0x000e620000008800 */
[----:B------:R-:W-:-:S07]  /*0320*/  UMOV UR4, 0x400 ;  /* 0x0000040000047882 */ /* 0x000fce0000000000 */
[----:B0-----:R-:W0:Y:S01]  /*0330*/  LDC.64 R2, c[0x0][0x380] ;  /* 0x0000e000ff027b82 */ /* 0x001e220000000a00 */
[----:B-1----:R-:W-:Y:S01]  /*0340*/  ULEA UR4, UR5, UR4, 0x18 ;  /* 0x0000000405047291 */ /* 0x002fe2000f8ec0ff */
[----:B0-----:R-:W-:-:S08]  /*0350*/  IMAD.WIDE.U32 R2, R0, 0x4, R2 ;  /* 0x0000000400027825 */ /* 0x001fd000078e0002 */
[----:B------:R-:W0:Y:S04]  /*0360*/  LDS R5, [UR4] ;  /* 0x00000004ff057984 */ /* 0x000e280008000800 */
[----:B0-----:R-:W-:Y:S01]  /*0370*/  STG.E desc[UR6][R2.64], R5 ;  /* 0x0000000502007986 */ /* 0x001fe2000c101906 */
[----:B------:R-:W-:Y:S05]  /*0380*/  EXIT ;  /* 0x000000000000794d */ /* 0x000fea0003800000 */
.L_x_2:
[----:B------:R-:W-:-:S00]  /*0390*/  BRA `(.L_x_2) ;  /* 0xfffffffc00fc7947 */ /* 0x000fc0000383ffff */
[----:B------:R-:W-:-:S00]  /*03a0*/  NOP ;  /* 0x0000000000007918 */ /* 0x000fc00000000000 */
        /* <DEDUP_REMOVED lines=13> */
.L_x_25:


//--------------------- .text._Z18ComputeSyndrome2_1PiS_ --------------------------
	.section	.text._Z18ComputeSyndrome2_1PiS_,"ax",@progbits
	.align	128
        .global         _Z18ComputeSyndrome2_1PiS_
        .type           _Z18ComputeSyndrome2_1PiS_,@function
        .size           _Z18ComputeSyndrome2_1PiS_,(.L_x_26 - _Z18ComputeSyndrome2_1PiS_)
        .other          _Z18ComputeSyndrome2_1PiS_,@"STO_CUDA_ENTRY STV_DEFAULT"
_Z18ComputeSyndrome2_1PiS_:
.text._Z18ComputeSyndrome2_1PiS_:
[----:B------:R-:W-:Y:S01]  /*0000*/  LDC R1, c[0x0][0x37c] ;  /* 0x0000df00ff017b82 */ /* 0x000fe20000000800 */
[----:B------:R-:W0:Y:S01]  /*0010*/  S2R R11, SR_CTAID.X ;  /* 0x00000000000b7919 */ /* 0x000e220000002500 */
[----:B------:R-:W1:Y:S06]  /*0020*/  LDCU UR6, c[0x0][0x360] ;  /* 0x00006c00ff0677ac */ /* 0x000e6c0008000800 */
[----:B------:R-:W2:Y:S01]  /*0030*/  LDC.64 R2, c[0x0][0x388] ;  /* 0x0000e200ff027b82 */ /* 0x000ea20000000a00 */
[----:B------:R-:W0:Y:S01]  /*0040*/  S2R R6, SR_TID.X ;  /* 0x0000000000067919 */ /* 0x000e220000002100 */
[----:B------:R-:W3:Y:S01]  /*0050*/  LDCU.64 UR4, c[0x0][0x358] ;  /* 0x00006b00ff0477ac */ /* 0x000ee20008000a00 */
[----:B-1----:R-:W-:-:S02]  /*0060*/  UISETP.GE.U32.AND UP0, UPT, UR6, 0x2, UPT ;  /* 0x000000020600788c */ /* 0x002fc4000bf06070 */
[----:B0-----:R-:W-:-:S04]  /*0070*/  IMAD R7, R11, UR6, R6 ;  /* 0x000000060b077c24 */ /* 0x001fc8000f8e0206 */
[----:B--2---:R-:W-:-:S03]  /*0080*/  IMAD.WIDE R2, R7, 0x4, R2 ;  /* 0x0000000407027825 */ /* 0x004fc600078e0202 */
[----:B---3--:R-:W-:Y:S05]  /*0090*/  BRA.U !UP0, `(.L_x_3) ;  /* 0x00000001083c7547 */ /* 0x008fea000b800000 */
[----:B------:R-:W-:-:S07]  /*00a0*/  IMAD.MOV.U32 R5, RZ, RZ, 0x1 ;  /* 0x00000001ff057424 */ /* 0x000fce00078e00ff */
.L_x_6:
[----:B------:R-:W-:Y:S01]  /*00b0*/  IMAD.SHL.U32 R8, R5, 0x2, RZ ;  /* 0x0000000205087824 */ /* 0x000fe200078e00ff */
[----:B------:R-:W-:Y:S04]  /*00c0*/  BSSY.RECONVERGENT B0, `(.L_x_4) ;  /* 0x000000a000007945 */ /* 0x000fe80003800200 */
[C---:B------:R-:W-:Y:S02]  /*00d0*/  IADD3 R0, PT, PT, R8.reuse, -0x1, RZ ;  /* 0xffffffff08007810 */ /* 0x040fe40007ffe0ff */
[----:B------:R-:W-:Y:S02]  /*00e0*/  ISETP.GE.U32.AND P1, PT, R8, UR6, PT ;  /* 0x0000000608007c0c */ /* 0x000fe4000bf26070 */
[----:B------:R-:W-:-:S13]  /*00f0*/  LOP3.LUT P0, RZ, R0, R7, RZ, 0xc0, !PT ;  /* 0x0000000700ff7212 */ /* 0x000fda000780c0ff */
[----:B0-----:R-:W-:Y:S05]  /*0100*/  @P0 BRA `(.L_x_5) ;  /* 0x0000000000140947 */ /* 0x001fea0003800000 */
[----:B------:R-:W-:Y:S01]  /*0110*/  IMAD.WIDE.U32 R4, R5, 0x4, R2 ;  /* 0x0000000405047825 */ /* 0x000fe200078e0002 */
[----:B------:R-:W2:Y:S05]  /*0120*/  LDG.E R9, desc[UR4][R2.64] ;  /* 0x0000000402097981 */ /* 0x000eaa000c1e1900 */
[----:B------:R-:W2:Y:S02]  /*0130*/  LDG.E R4, desc[UR4][R4.64] ;  /* 0x0000000404047981 */ /* 0x000ea4000c1e1900 */
[----:B--2---:R-:W-:-:S05]  /*0140*/  LOP3.LUT R9, R9, R4, RZ, 0xfc, !PT ;  /* 0x0000000409097212 */ /* 0x004fca00078efcff */
[----:B------:R0:W-:Y:S02]  /*0150*/  STG.E desc[UR4][R2.64], R9 ;  /* 0x0000000902007986 */ /* 0x0001e4000c101904 */
.L_x_5:
[----:B------:R-:W-:Y:S05]  /*0160*/  BSYNC.RECONVERGENT B0 ;  /* 0x0000000000007941 */ /* 0x000fea0003800200 */
.L_x_4:
[----:B------:R-:W-:Y:S01]  /*0170*/  MOV R5, R8 ;  /* 0x0000000800057202 */ /* 0x000fe20000000f00 */
[----:B------:R-:W-:Y:S06]  /*0180*/  @!P1 BRA `(.L_x_6) ;  /* 0xfffffffc00c89947 */ /* 0x000fec000383ffff */
.L_x_3:
[----:B------:R-:W-:-:S13]  /*0190*/  ISETP.NE.AND P0, PT, R6, RZ, PT ;  /* 0x000000ff0600720c */ /* 0x000fda0003f05270 */
[----:B------:R-:W-:Y:S05]  /*01a0*/  @P0 EXIT ;  /* 0x000000000000094d */ /* 0x000fea0003800000 */
[----:B0-----:R-:W2:Y:S01]  /*01b0*/  LDG.E R3, desc[UR4][R2.64] ;  /* 0x0000000402037981 */ /* 0x001ea2000c1e1900 */
[----:B------:R-:W0:Y:S02]  /*01c0*/  LDC.64 R4, c[0x0][0x380] ;  /* 0x0000e000ff047b82 */ /* 0x000e240000000a00 */
[----:B0-----:R-:W-:-:S05]  /*01d0*/  IMAD.WIDE.U32 R4, R11, 0x4, R4 ;  /* 0x000000040b047825 */ /* 0x001fca00078e0004 */
[----:B--2---:R-:W-:Y:S01]  /*01e0*/  STG.E desc[UR4][R4.64], R3 ;  /* 0x0000000304007986 */ /* 0x004fe2000c101904 */
[----:B------:R-:W-:Y:S05]  /*01f0*/  EXIT ;  /* 0x000000000000794d */ /* 0x000fea0003800000 */
.L_x_7:
        /* <DEDUP_REMOVED lines=16> */
.L_x_26:


//--------------------- .text._Z16ComputeSyndrome1PiS_S_ --------------------------
	.section	.text._Z16ComputeSyndrome1PiS_S_,"ax",@progbits
	.align	128
        .global         _Z16ComputeSyndrome1PiS_S_
        .type           _Z16ComputeSyndrome1PiS_S_,@function
        .size           _Z16ComputeSyndrome1PiS_S_,(.L_x_27 - _Z16ComputeSyndrome1PiS_S_)
        .other          _Z16ComputeSyndrome1PiS_S_,@"STO_CUDA_ENTRY STV_DEFAULT"
_Z16ComputeSyndrome1PiS_S_:
.text._Z16ComputeSyndrome1PiS_S_:
[----:B------:R-:W-:Y:S01]  /*0000*/  LDC R1, c[0x0][0x37c] ;  /* 0x0000df00ff017b82 */ /* 0x000fe20000000800 */
[----:B------:R-:W0:Y:S07]  /*0010*/  S2R R3, SR_TID.X ;  /* 0x0000000000037919 */ /* 0x000e2e0000002100 */
[----:B------:R-:W0:Y:S08]  /*0020*/  S2UR UR4, SR_CTAID.X ;  /* 0x00000000000479c3 */ /* 0x000e300000002500 */
[----:B------:R-:W0:Y:S02]  /*0030*/  LDC R0, c[0x0][0x360] ;  /* 0x0000d800ff007b82 */ /* 0x000e240000000800 */
[----:B0-----:R-:W-:-:S05]  /*0040*/  IMAD R0, R0, UR4, R3 ;  /* 0x0000000400007c24 */ /* 0x001fca000f8e0203 */
[----:B------:R-:W-:-:S13]  /*0050*/  ISETP.GT.AND P0, PT, R0, 0x287, PT ;  /* 0x000002870000780c */ /* 0x000fda0003f04270 */
[----:B------:R-:W-:Y:S05]  /*0060*/  @P0 EXIT ;  /* 0x000000000000094d */ /* 0x000fea0003800000 */
[----:B------:R-:W0:Y:S01]  /*0070*/  LDC.64 R6, c[0x0][0x388] ;  /* 0x0000e200ff067b82 */ /* 0x000e220000000a00 */
[----:B------:R-:W1:Y:S01]  /*0080*/  LDCU.64 UR4, c[0x0][0x358] ;  /* 0x00006b00ff0477ac */ /* 0x000e620008000a00 */
[----:B------:R-:W-:-:S05]  /*0090*/  SHF.L.U32 R3, R0, 0x3, RZ ;  /* 0x0000000300037819 */ /* 0x000fca00000006ff */
[----:B0-----:R-:W-:Y:S02]  /*00a0*/  IMAD.WIDE R6, R3, 0x4, R6 ;  /* 0x0000000403067825 */ /* 0x001fe400078e0206 */
[----:B------:R-:W0:Y:S03]  /*00b0*/  LDC.64 R2, c[0x0][0x380] ;  /* 0x0000e000ff027b82 */ /* 0x000e260000000a00 */
[----:B-1----:R-:W0:Y:S04]  /*00c0*/  LDG.E R11, desc[UR4][R6.64+0x4] ;  /* 0x00000404060b7981 */ /* 0x002e28000c1e1900 */
[----:B------:R-:W2:Y:S04]  /*00d0*/  LDG.E R13, desc[UR4][R6.64+0x8] ;  /* 0x00000804060d7981 */ /* 0x000ea8000c1e1900 */
[----:B------:R-:W3:Y:S04]  /*00e0*/  LDG.E R9, desc[UR4][R6.64] ;  /* 0x0000000406097981 */ /* 0x000ee8000c1e1900 */
[----:B------:R-:W4:Y:S04]  /*00f0*/  LDG.E R15, desc[UR4][R6.64+0xc] ;  /* 0x00000c04060f7981 */ /* 0x000f28000c1e1900 */
[----:B------:R-:W5:Y:S04]  /*0100*/  LDG.E R17, desc[UR4][R6.64+0x10] ;  /* 0x0000100406117981 */ /* 0x000f68000c1e1900 */
[----:B------:R-:W5:Y:S04]  /*0110*/  LDG.E R19, desc[UR4][R6.64+0x14] ;  /* 0x0000140406137981 */ /* 0x000f68000c1e1900 */
[----:B------:R-:W5:Y:S04]  /*0120*/  LDG.E R21, desc[UR4][R6.64+0x18] ;  /* 0x0000180406157981 */ /* 0x000f68000c1e1900 */
[----:B------:R1:W5:Y:S01]  /*0130*/  LDG.E R5, desc[UR4][R6.64+0x1c] ;  /* 0x00001c0406057981 */ /* 0x000362000c1e1900 */
[----:B0-----:R-:W-:-:S04]  /*0140*/  IMAD.WIDE R10, R11, 0x4, R2 ;  /* 0x000000040b0a7825 */ /* 0x001fc800078e0202 */
[--C-:B--2---:R-:W-:Y:S02]  /*0150*/  IMAD.WIDE R12, R13, 0x4, R2.reuse ;  /* 0x000000040d0c7825 */ /* 0x104fe400078e0202 */
[----:B------:R-:W2:Y:S02]  /*0160*/  LDG.E R11, desc[UR4][R10.64] ;  /* 0x000000040a0b7981 */ /* 0x000ea4000c1e1900 */
[--C-:B---3--:R-:W-:Y:S02]  /*0170*/  IMAD.WIDE R8, R9, 0x4, R2.reuse ;  /* 0x0000000409087825 */ /* 0x108fe400078e0202 */
[----:B------:R-:W2:Y:S02]  /*0180*/  LDG.E R12, desc[UR4][R12.64] ;  /* 0x000000040c0c7981 */ /* 0x000ea4000c1e1900 */
[--C-:B----4-:R-:W-:Y:S02]  /*0190*/  IMAD.WIDE R14, R15, 0x4, R2.reuse ;  /* 0x000000040f0e7825 */ /* 0x110fe400078e0202 */
[----:B------:R0:W2:Y:S02]  /*01a0*/  LDG.E R4, desc[UR4][R8.64] ;  /* 0x0000000408047981 */ /* 0x0000a4000c1e1900 */
[----:B-----5:R-:W-:-:S02]  /*01b0*/  IMAD.WIDE R16, R17, 0x4, R2 ;  /* 0x0000000411107825 */ /* 0x020fc400078e0202 */
[----:B------:R-:W3:Y:S02]  /*01c0*/  LDG.E R15, desc[UR4][R14.64] ;  /* 0x000000040e0f7981 */ /* 0x000ee4000c1e1900 */
[--C-:B------:R-:W-:Y:S02]  /*01d0*/  IMAD.WIDE R18, R19, 0x4, R2.reuse ;  /* 0x0000000413127825 */ /* 0x100fe400078e0202 */
[----:B------:R-:W3:Y:S02]  /*01e0*/  LDG.E R16, desc[UR4][R16.64] ;  /* 0x0000000410107981 */ /* 0x000ee4000c1e1900 */
[--C-:B-1----:R-:W-:Y:S01]  /*01f0*/  IMAD.WIDE R6, R21, 0x4, R2.reuse ;  /* 0x0000000415067825 */ /* 0x102fe200078e0202 */
[----:B0-----:R-:W0:Y:S01]  /*0200*/  LDC.64 R8, c[0x0][0x390] ;  /* 0x0000e400ff087b82 */ /* 0x001e220000000a00 */
[----:B------:R-:W4:Y:S02]  /*0210*/  LDG.E R19, desc[UR4][R18.64] ;  /* 0x0000000412137981 */ /* 0x000f24000c1e1900 */
[----:B------:R-:W-:-:S02]  /*0220*/  IMAD.WIDE R2, R5, 0x4, R2 ;  /* 0x0000000405027825 */ /* 0x000fc400078e0202 */
[----:B------:R-:W4:Y:S04]  /*0230*/  LDG.E R6, desc[UR4][R6.64] ;  /* 0x0000000406067981 */ /* 0x000f28000c1e1900 */
[----:B------:R-:W5:Y:S01]  /*0240*/  LDG.E R3, desc[UR4][R2.64] ;  /* 0x0000000402037981 */ /* 0x000f62000c1e1900 */
[----:B--2---:R-:W-:-:S04]  /*0250*/  LOP3.LUT R4, R12, R11, R4, 0x96, !PT ;  /* 0x0000000b0c047212 */ /* 0x004fc800078e9604 */
[----:B---3--:R-:W-:-:S04]  /*0260*/  LOP3.LUT R4, R16, R4, R15, 0x96, !PT ;  /* 0x0000000410047212 */ /* 0x008fc800078e960f */
[----:B----4-:R-:W-:Y:S01]  /*0270*/  LOP3.LUT R10, R6, R4, R19, 0x96, !PT ;  /* 0x00000004060a7212 */ /* 0x010fe200078e9613 */
[----:B0-----:R-:W-:-:S03]  /*0280*/  IMAD.WIDE R4, R0, 0x4, R8 ;  /* 0x0000000400047825 */ /* 0x001fc600078e0208 */
[----:B-----5:R-:W-:-:S05]  /*0290*/  LOP3.LUT R9, R10, R3, RZ, 0x3c, !PT ;  /* 0x000000030a097212 */ /* 0x020fca00078e3cff */
[----:B------:R-:W-:Y:S01]  /*02a0*/  STG.E desc[UR4][R4.64], R9 ;  /* 0x0000000904007986 */ /* 0x000fe2000c101904 */
[----:B------:R-:W-:Y:S05]  /*02b0*/  EXIT ;  /* 0x000000000000794d */ /* 0x000fea0003800000 */
.L_x_8:
        /* <DEDUP_REMOVED lines=12> */
.L_x_27:


//--------------------- .text._Z11ChangeOrderPiS_S_ii --------------------------
	.section	.text._Z11ChangeOrderPiS_S_ii,"ax",@progbits
	.align	128
        .global         _Z11ChangeOrderPiS_S_ii
        .type           _Z11ChangeOrderPiS_S_ii,@function
        .size           _Z11ChangeOrderPiS_S_ii,(.L_x_28 - _Z11ChangeOrderPiS_S_ii)
        .other          _Z11ChangeOrderPiS_S_ii,@"STO_CUDA_ENTRY STV_DEFAULT"
_Z11ChangeOrderPiS_S_ii:
.text._Z11ChangeOrderPiS_S_ii:
[----:B------:R-:W-:Y:S01]  /*0000*/  LDC R1, c[0x0][0x37c] ;  /* 0x0000df00ff017b82 */ /* 0x000fe20000000800 */
[----:B------:R-:W0:Y:S07]  /*0010*/  S2R R0, SR_TID.X ;  /* 0x0000000000007919 */ /* 0x000e2e0000002100 */
[----:B------:R-:W0:Y:S08]  /*0020*/  S2UR UR4, SR_CTAID.X ;  /* 0x00000000000479c3 */ /* 0x000e300000002500 */
[----:B------:R-:W0:Y:S08]  /*0030*/  LDC R7, c[0x0][0x360] ;  /* 0x0000d800ff077b82 */ /* 0x000e300000000800 */
[----:B------:R-:W1:Y:S01]  /*0040*/  LDC.64 R4, c[0x0][0x398] ;  /* 0x0000e600ff047b82 */ /* 0x000e620000000a00 */
[----:B0-----:R-:W-:Y:S01]  /*0050*/  IMAD R7, R7, UR4, R0 ;  /* 0x0000000407077c24 */ /* 0x001fe2000f8e0200 */
[----:B-1----:R-:W-:-:S04]  /*0060*/  ISETP.GE.AND P0, PT, R5, 0x1, PT ;  /* 0x000000010500780c */ /* 0x002fc80003f06270 */
[----:B------:R-:W-:-:S13]  /*0070*/  ISETP.GE.OR P0, PT, R7, R4, !P0 ;  /* 0x000000040700720c */ /* 0x000fda0004706670 */
[----:B------:R-:W-:Y:S05]  /*0080*/  @P0 EXIT ;  /* 0x000000000000094d */ /* 0x000fea0003800000 */
[----:B------:R-:W0:Y:S01]  /*0090*/  LDC.64 R2, c[0x0][0x380] ;  /* 0x0000e000ff027b82 */ /* 0x000e220000000a00 */
[C---:B------:R-:W-:Y:S01]  /*00a0*/  ISETP.GE.U32.AND P1, PT, R5.reuse, 0x10, PT ;  /* 0x000000100500780c */ /* 0x040fe20003f26070 */
[----:B------:R-:W1:Y:S01]  /*00b0*/  LDCU.64 UR6, c[0x0][0x358] ;  /* 0x00006b00ff0677ac */ /* 0x000e620008000a00 */
[----:B------:R-:W-:Y:S01]  /*00c0*/  LOP3.LUT R18, R5, 0xf, RZ, 0xc0, !PT ;  /* 0x0000000f05127812 */ /* 0x000fe200078ec0ff */
[----:B------:R-:W-:-:S03]  /*00d0*/  IMAD R0, R7, R5, RZ ;  /* 0x0000000507007224 */ /* 0x000fc600078e02ff */
[----:B------:R-:W-:Y:S01]  /*00e0*/  ISETP.NE.AND P0, PT, R18, RZ, PT ;  /* 0x000000ff1200720c */ /* 0x000fe20003f05270 */
[----:B0-----:R-:W-:-:S04]  /*00f0*/  IMAD.WIDE R2, R7, 0x4, R2 ;  /* 0x0000000407027825 */ /* 0x001fc800078e0202 */
[----:B------:R-:W-:Y:S02]  /*0100*/  HFMA2 R7, -RZ, RZ, 0, 0 ;  /* 0x00000000ff077431 */ /* 0x000fe400000001ff */
[----:B-1----:R-:W-:Y:S06]  /*0110*/  @!P1 BRA `(.L_x_9) ;  /* 0x0000000400389947 */ /* 0x002fec0003800000 */
[----:B------:R-:W0:Y:S01]  /*0120*/  LDCU.64 UR4, c[0x0][0x390] ;  /* 0x00007200ff0477ac */ /* 0x000e220008000a00 */
[----:B------:R-:W-:Y:S02]  /*0130*/  LOP3.LUT R7, R5, 0x7ffffff0, RZ, 0xc0, !PT ;  /* 0x7ffffff005077812 */ /* 0x000fe400078ec0ff */
[----:B------:R-:W-:Y:S02]  /*0140*/  MOV R4, R0 ;  /* 0x0000000000047202 */ /* 0x000fe40000000f00 */
[----:B------:R-:W-:Y:S01]  /*0150*/  IADD3 R6, PT, PT, -R7, RZ, RZ ;  /* 0x000000ff07067210 */ /* 0x000fe20007ffe1ff */
[----:B0-----:R-:W-:-:S04]  /*0160*/  UIADD3 UR4, UP0, UPT, UR4, 0x20, URZ ;  /* 0x0000002004047890 */ /* 0x001fc8000ff1e0ff */
[----:B------:R-:W-:-:S12]  /*0170*/  UIADD3.X UR5, UPT, UPT, URZ, UR5, URZ, UP0, !UPT ;  /* 0x00000005ff057290 */ /* 0x000fd800087fe4ff */
.L_x_10:
[----:B------:R-:W-:Y:S01]  /*0180*/  MOV R10, UR4 ;  /* 0x00000004000a7c02 */ /* 0x000fe20008000f00 */
[----:B-1----:R-:W0:Y:S01]  /*0190*/  LDC.64 R8, c[0x0][0x388] ;  /* 0x0000e200ff087b82 */ /* 0x002e220000000a00 */
[----:B------:R-:W-:-:S03]  /*01a0*/  MOV R11, UR5 ;  /* 0x00000005000b7c02 */ /* 0x000fc60008000f00 */
[----:B------:R-:W-:-:S05]  /*01b0*/  IMAD.WIDE R10, R4, 0x4, R10 ;  /* 0x00000004040a7825 */ /* 0x000fca00078e020a */
[----:B------:R-:W0:Y:S02]  /*01c0*/  LDG.E R13, desc[UR6][R10.64+-0x20] ;  /* 0xffffe0060a0d7981 */ /* 0x000e24000c1e1900 */
[----:B0-----:R-:W-:-:S05]  /*01d0*/  IMAD.WIDE R12, R13, 0x4, R8 ;  /* 0x000000040d0c7825 */ /* 0x001fca00078e0208 */
[----:B------:R-:W2:Y:S04]  /*01e0*/  LDG.E R19, desc[UR6][R12.64] ;  /* 0x000000060c137981 */ /* 0x000ea8000c1e1900 */
[----:B--2---:R0:W-:Y:S04]  /*01f0*/  STG.E desc[UR6][R2.64], R19 ;  /* 0x0000001302007986 */ /* 0x0041e8000c101906 */
[----:B------:R-:W2:Y:S02]  /*0200*/  LDG.E R15, desc[UR6][R10.64+-0x1c] ;  /* 0xffffe4060a0f7981 */ /* 0x000ea4000c1e1900 */
[----:B--2---:R-:W-:-:S05]  /*0210*/  IMAD.WIDE R14, R15, 0x4, R8 ;  /* 0x000000040f0e7825 */ /* 0x004fca00078e0208 */
[----:B------:R-:W2:Y:S04]  /*0220*/  LDG.E R21, desc[UR6][R14.64] ;  /* 0x000000060e157981 */ /* 0x000ea8000c1e1900 */
[----:B--2---:R1:W-:Y:S04]  /*0230*/  STG.E desc[UR6][R2.64], R21 ;  /* 0x0000001502007986 */ /* 0x0043e8000c101906 */
[----:B------:R-:W2:Y:S02]  /*0240*/  LDG.E R17, desc[UR6][R10.64+-0x18] ;  /* 0xffffe8060a117981 */ /* 0x000ea4000c1e1900 */
[----:B--2---:R-:W-:-:S05]  /*0250*/  IMAD.WIDE R16, R17, 0x4, R8 ;  /* 0x0000000411107825 */ /* 0x004fca00078e0208 */
[----:B------:R-:W2:Y:S04]  /*0260*/  LDG.E R23, desc[UR6][R16.64] ;  /* 0x0000000610177981 */ /* 0x000ea8000c1e1900 */
[----:B--2---:R2:W-:Y:S04]  /*0270*/  STG.E desc[UR6][R2.64], R23 ;  /* 0x0000001702007986 */ /* 0x0045e8000c101906 */
[----:B------:R-:W3:Y:S02]  /*0280*/  LDG.E R25, desc[UR6][R10.64+-0x14] ;  /* 0xffffec060a197981 */ /* 0x000ee4000c1e1900 */
[----:B---3--:R-:W-:-:S05]  /*0290*/  IMAD.WIDE R12, R25, 0x4, R8 ;  /* 0x00000004190c7825 */ /* 0x008fca00078e0208 */
[----:B0-----:R-:W3:Y:S04]  /*02a0*/  LDG.E R19, desc[UR6][R12.64] ;  /* 0x000000060c137981 */ /* 0x001ee8000c1e1900 */
[----:B---3--:R0:W-:Y:S04]  /*02b0*/  STG.E desc[UR6][R2.64], R19 ;  /* 0x0000001302007986 */ /* 0x0081e8000c101906 */
[----:B------:R-:W3:Y:S02]  /*02c0*/  LDG.E R25, desc[UR6][R10.64+-0x10] ;  /* 0xfffff0060a197981 */ /* 0x000ee4000c1e1900 */
[----:B---3--:R-:W-:-:S05]  /*02d0*/  IMAD.WIDE R14, R25, 0x4, R8 ;  /* 0x00000004190e7825 */ /* 0x008fca00078e0208 */
[----:B-1----:R-:W3:Y:S04]  /*02e0*/  LDG.E R21, desc[UR6][R14.64] ;  /* 0x000000060e157981 */ /* 0x002ee8000c1e1900 */
[----:B---3--:R1:W-:Y:S04]  /*02f0*/  STG.E desc[UR6][R2.64], R21 ;  /* 0x0000001502007986 */ /* 0x0083e8000c101906 */
[----:B------:R-:W3:Y:S02]  /*0300*/  LDG.E R25, desc[UR6][R10.64+-0xc] ;  /* 0xfffff4060a197981 */ /* 0x000ee4000c1e1900 */
[----:B---3--:R-:W-:-:S05]  /*0310*/  IMAD.WIDE R16, R25, 0x4, R8 ;  /* 0x0000000419107825 */ /* 0x008fca00078e0208 */
[----:B--2---:R-:W2:Y:S04]  /*0320*/  LDG.E R23, desc[UR6][R16.64] ;  /* 0x0000000610177981 */ /* 0x004ea8000c1e1900 */
        /* <DEDUP_REMOVED lines=25> */
[----:B------:R-:W2:Y:S02]  /*04c0*/  LDG.E R25, desc[UR6][R10.64+0x10] ;  /* 0x000010060a197981 */ /* 0x000ea4000c1e1900 */
[----:B--2---:R-:W-:-:S06]  /*04d0*/  IMAD.WIDE R12, R25, 0x4, R8 ;  /* 0x00000004190c7825 */ /* 0x004fcc00078e0208 */
[----:B------:R-:W2:Y:S04]  /*04e0*/  LDG.E R13, desc[UR6][R12.64] ;  /* 0x000000060c0d7981 */ /* 0x000ea8000c1e1900 */
[----:B--2---:R1:W-:Y:S04]  /*04f0*/  STG.E desc[UR6][R2.64], R13 ;  /* 0x0000000d02007986 */ /* 0x0043e8000c101906 */
[----:B0-----:R-:W2:Y:S02]  /*0500*/  LDG.E R19, desc[UR6][R10.64+0x14] ;  /* 0x000014060a137981 */ /* 0x001ea4000c1e1900 */
[----:B--2---:R-:W-:-:S06]  /*0510*/  IMAD.WIDE R14, R19, 0x4, R8 ;  /* 0x00000004130e7825 */ /* 0x004fcc00078e0208 */
[----:B------:R-:W2:Y:S04]  /*0520*/  LDG.E R15, desc[UR6][R14.64] ;  /* 0x000000060e0f7981 */ /* 0x000ea8000c1e1900 */
[----:B--2---:R1:W-:Y:S04]  /*0530*/  STG.E desc[UR6][R2.64], R15 ;  /* 0x0000000f02007986 */ /* 0x0043e8000c101906 */
[----:B------:R-:W2:Y:S02]  /*0540*/  LDG.E R19, desc[UR6][R10.64+0x18] ;  /* 0x000018060a137981 */ /* 0x000ea4000c1e1900 */
[----:B--2---:R-:W-:-:S06]  /*0550*/  IMAD.WIDE R16, R19, 0x4, R8 ;  /* 0x0000000413107825 */ /* 0x004fcc00078e0208 */
[----:B------:R-:W2:Y:S04]  /*0560*/  LDG.E R17, desc[UR6][R16.64] ;  /* 0x0000000610117981 */ /* 0x000ea8000c1e1900 */
[----:B--2---:R1:W-:Y:S04]  /*0570*/  STG.E desc[UR6][R2.64], R17 ;  /* 0x0000001102007986 */ /* 0x0043e8000c101906 */
[----:B------:R-:W2:Y:S01]  /*0580*/  LDG.E R19, desc[UR6][R10.64+0x1c] ;  /* 0x00001c060a137981 */ /* 0x000ea2000c1e1900 */
[----:B------:R-:W-:-:S04]  /*0590*/  IADD3 R6, PT, PT, R6, 0x10, RZ ;  /* 0x0000001006067810 */ /* 0x000fc80007ffe0ff */
[----:B------:R-:W-:Y:S01]  /*05a0*/  ISETP.NE.AND P1, PT, R6, RZ, PT ;  /* 0x000000ff0600720c */ /* 0x000fe20003f25270 */
[----:B--2---:R-:W-:-:S06]  /*05b0*/  IMAD.WIDE R8, R19, 0x4, R8 ;  /* 0x0000000413087825 */ /* 0x004fcc00078e0208 */
[----:B------:R-:W2:Y:S01]  /*05c0*/  LDG.E R9, desc[UR6][R8.64] ;  /* 0x0000000608097981 */ /* 0x000ea2000c1e1900 */
[----:B------:R-:W-:-:S03]  /*05d0*/  IADD3 R4, PT, PT, R4, 0x10, RZ ;  /* 0x0000001004047810 */ /* 0x000fc60007ffe0ff */
[----:B--2---:R1:W-:Y:S02]  /*05e0*/  STG.E desc[UR6][R2.64], R9 ;  /* 0x0000000902007986 */ /* 0x0043e4000c101906 */
[----:B------:R-:W-:Y:S05]  /*05f0*/  @P1 BRA `(.L_x_10) ;  /* 0xfffffff800e01947 */ /* 0x000fea000383ffff */
.L_x_9:
[----:B------:R-:W-:Y:S05]  /*0600*/  @!P0 EXIT ;  /* 0x000000000000894d */ /* 0x000fea0003800000 */
[----:B------:R-:W-:Y:S02]  /*0610*/  ISETP.GE.U32.AND P0, PT, R18, 0x8, PT ;  /* 0x000000081200780c */ /* 0x000fe40003f06070 */
[----:B------:R-:W-:-:S04]  /*0620*/  LOP3.LUT R4, R5, 0x7, RZ, 0xc0, !PT ;  /* 0x0000000705047812 */ /* 0x000fc800078ec0ff */
[----:B------:R-:W-:-:S07]  /*0630*/  ISETP.NE.AND P1, PT, R4, RZ, PT ;  /* 0x000000ff0400720c */ /* 0x000fce0003f25270 */
[----:B------:R-:W-:Y:S06]  /*0640*/  @!P0 BRA `(.L_x_11) ;  /* 0x0000000000948947 */ /* 0x000fec0003800000 */
[----:B-1----:R-:W0:Y:S01]  /*0650*/  LDC.64 R8, c[0x0][0x390] ;  /* 0x0000e400ff087b82 */ /* 0x002e220000000a00 */
[----:B------:R-:W-:-:S05]  /*0660*/  IADD3 R11, PT, PT, R0, R7, RZ ;  /* 0x00000007000b7210 */ /* 0x000fca0007ffe0ff */
[----:B0-----:R-:W-:Y:S02]  /*0670*/  IMAD.WIDE R8, R11, 0x4, R8 ;  /* 0x000000040b087825 */ /* 0x001fe400078e0208 */
[----:B------:R-:W0:Y:S03]  /*0680*/  LDC.64 R10, c[0x0][0x388] ;  /* 0x0000e200ff0a7b82 */ /* 0x000e260000000a00 */
        /* <DEDUP_REMOVED lines=11> */
[----:B--2---:R-:W-:Y:S04]  /*0740*/  STG.E desc[UR6][R2.64], R23 ;  /* 0x0000001702007986 */ /* 0x004fe8000c101906 */
[----:B------:R-:W2:Y:S02]  /*0750*/  LDG.E R25, desc[UR6][R8.64+0xc] ;  /* 0x00000c0608197981 */ /* 0x000ea4000c1e1900 */
[----:B--2---:R-:W-:-:S05]  /*0760*/  IMAD.WIDE R12, R25, 0x4, R10 ;  /* 0x00000004190c7825 */ /* 0x004fca00078e020a */
[----:B0-----:R-:W2:Y:S04]  /*0770*/  LDG.E R19, desc[UR6][R12.64] ;  /* 0x000000060c137981 */ /* 0x001ea8000c1e1900 */
[----:B--2---:R0:W-:Y:S04]  /*0780*/  STG.E desc[UR6][R2.64], R19 ;  /* 0x0000001302007986 */ /* 0x0041e8000c101906 */
[----:B------:R-:W2:Y:S02]  /*0790*/  LDG.E R25, desc[UR6][R8.64+0x10] ;  /* 0x0000100608197981 */ /* 0x000ea4000c1e1900 */
[----:B--2---:R-:W-:-:S06]  /*07a0*/  IMAD.WIDE R14, R25, 0x4, R10 ;  /* 0x00000004190e7825 */ /* 0x004fcc00078e020a */
[----:B------:R-:W2:Y:S04]  /*07b0*/  LDG.E R15, desc[UR6][R14.64] ;  /* 0x000000060e0f7981 */ /* 0x000ea8000c1e1900 */
[----:B--2---:R2:W-:Y:S04]  /*07c0*/  STG.E desc[UR6][R2.64], R15 ;  /* 0x0000000f02007986 */ /* 0x0045e8000c101906 */
[----:B-1----:R-:W3:Y:S02]  /*07d0*/  LDG.E R21, desc[UR6][R8.64+0x14] ;  /* 0x0000140608157981 */ /* 0x002ee4000c1e1900 */
[----:B---3--:R-:W-:-:S06]  /*07e0*/  IMAD.WIDE R16, R21, 0x4, R10 ;  /* 0x0000000415107825 */ /* 0x008fcc00078e020a */
[----:B------:R-:W3:Y:S04]  /*07f0*/  LDG.E R17, desc[UR6][R16.64] ;  /* 0x0000000610117981 */ /* 0x000ee8000c1e1900 */
[----:B---3--:R2:W-:Y:S04]  /*0800*/  STG.E desc[UR6][R2.64], R17 ;  /* 0x0000001102007986 */ /* 0x0085e8000c101906 */
[----:B------:R-:W3:Y:S02]  /*0810*/  LDG.E R21, desc[UR6][R8.64+0x18] ;  /* 0x0000180608157981 */ /* 0x000ee4000c1e1900 */
[----:B---3--:R-:W-:-:S06]  /*0820*/  IMAD.WIDE R12, R21, 0x4, R10 ;  /* 0x00000004150c7825 */ /* 0x008fcc00078e020a */
[----:B------:R-:W3:Y:S04]  /*0830*/  LDG.E R13, desc[UR6][R12.64] ;  /* 0x000000060c0d7981 */ /* 0x000ee8000c1e1900 */
[----:B---3--:R2:W-:Y:S04]  /*0840*/  STG.E desc[UR6][R2.64], R13 ;  /* 0x0000000d02007986 */ /* 0x0085e8000c101906 */
[----:B0-----:R-:W3:Y:S02]  /*0850*/  LDG.E R19, desc[UR6][R8.64+0x1c] ;  /* 0x00001c0608137981 */ /* 0x001ee4000c1e1900 */
[----:B---3--:R-:W-:-:S06]  /*0860*/  IMAD.WIDE R10, R19, 0x4, R10 ;  /* 0x00000004130a7825 */ /* 0x008fcc00078e020a */
[----:B------:R-:W3:Y:S01]  /*0870*/  LDG.E R11, desc[UR6][R10.64] ;  /* 0x000000060a0b7981 */ /* 0x000ee2000c1e1900 */
[----:B------:R-:W-:-:S03]  /*0880*/  IADD3 R7, PT, PT, R7, 0x8, RZ ;  /* 0x0000000807077810 */ /* 0x000fc60007ffe0ff */
[----:B---3--:R2:W-:Y:S04]  /*0890*/  STG.E desc[UR6][R2.64], R11 ;  /* 0x0000000b02007986 */ /* 0x0085e8000c101906 */
.L_x_11:
[----:B------:R-:W-:Y:S05]  /*08a0*/  @!P1 EXIT ;  /* 0x000000000000994d */ /* 0x000fea0003800000 */
[----:B------:R-:W-:Y:S02]  /*08b0*/  ISETP.GE.U32.AND P0, PT, R4, 0x4, PT ;  /* 0x000000040400780c */ /* 0x000fe40003f06070 */
[----:B------:R-:W-:-:S04]  /*08c0*/  LOP3.LUT R5, R5, 0x3, RZ, 0xc0, !PT ;  /* 0x0000000305057812 */ /* 0x000fc800078ec0ff */
[----:B------:R-:W-:-:S07]  /*08d0*/  ISETP.NE.AND P1, PT, R5, RZ, PT ;  /* 0x000000ff0500720c */ /* 0x000fce0003f25270 */
[----:B------:R-:W-:Y:S06]  /*08e0*/  @!P0 BRA `(.L_x_12) ;  /* 0x0000000000548947 */ /* 0x000fec0003800000 */
[----:B--2---:R-:W0:Y:S01]  /*08f0*/  LDC.64 R10, c[0x0][0x390] ;  /* 0x0000e400ff0a7b82 */ /* 0x004e220000000a00 */
[----:B-1----:R-:W-:-:S05]  /*0900*/  IADD3 R9, PT, PT, R0, R7, RZ ;  /* 0x0000000700097210 */ /* 0x002fca0007ffe0ff */
[----:B0-----:R-:W-:Y:S02]  /*0910*/  IMAD.WIDE R10, R9, 0x4, R10 ;  /* 0x00000004090a7825 */ /* 0x001fe400078e020a */
[----:B------:R-:W0:Y:S03]  /*0920*/  LDC.64 R8, c[0x0][0x388] ;  /* 0x0000e200ff087b82 */ /* 0x000e260000000a00 */
[----:B------:R-:W0:Y:S02]  /*0930*/  LDG.E R13, desc[UR6][R10.64] ;  /* 0x000000060a0d7981 */ /* 0x000e24000c1e1900 */
[----:B0-----:R-:W-:-:S06]  /*0940*/  IMAD.WIDE R12, R13, 0x4, R8 ;  /* 0x000000040d0c7825 */ /* 0x001fcc00078e0208 */
[----:B------:R-:W2:Y:S04]  /*0950*/  LDG.E R13, desc[UR6][R12.64] ;  /* 0x000000060c0d7981 */ /* 0x000ea8000c1e1900 */
[----:B--2---:R0:W-:Y:S04]  /*0960*/  STG.E desc[UR6][R2.64], R13 ;  /* 0x0000000d02007986 */ /* 0x0041e8000c101906 */
[----:B------:R-:W2:Y:S02]  /*0970*/  LDG.E R15, desc[UR6][R10.64+0x4] ;  /* 0x000004060a0f7981 */ /* 0x000ea4000c1e1900 */
[----:B--2---:R-:W-:-:S06]  /*0980*/  IMAD.WIDE R14, R15, 0x4, R8 ;  /* 0x000000040f0e7825 */ /* 0x004fcc00078e0208 */
        /* <DEDUP_REMOVED lines=8> */
[----:B------:R-:W2:Y:S01]  /*0a10*/  LDG.E R9, desc[UR6][R8.64] ;  /* 0x0000000608097981 */ /* 0x000ea2000c1e1900 */
[----:B------:R-:W-:-:S03]  /*0a20*/  IADD3 R7, PT, PT, R7, 0x4, RZ ;  /* 0x0000000407077810 */ /* 0x000fc60007ffe0ff */
[----:B--2---:R0:W-:Y:S04]  /*0a30*/  STG.E desc[UR6][R2.64], R9 ;  /* 0x0000000902007986 */ /* 0x0041e8000c101906 */
.L_x_12:
[----:B------:R-:W-:Y:S05]  /*0a40*/  @!P1 EXIT ;  /* 0x000000000000994d */ /* 0x000fea0003800000 */
[----:B--2---:R-:W2:Y:S01]  /*0a50*/  LDC.64 R10, c[0x0][0x388] ;  /* 0x0000e200ff0a7b82 */ /* 0x004ea20000000a00 */
[----:B01----:R-:W-:Y:S02]  /*0a60*/  IADD3 R13, PT, PT, R0, R7, RZ ;  /* 0x00000007000d7210 */ /* 0x003fe40007ffe0ff */
[----:B------:R-:W-:-:S05]  /*0a70*/  IADD3 R0, PT, PT, -R5, RZ, RZ ;  /* 0x000000ff05007210 */ /* 0x000fca0007ffe1ff */
[----:B------:R-:W0:Y:S02]  /*0a80*/  LDC.64 R8, c[0x0][0x390] ;  /* 0x0000e400ff087b82 */ /* 0x000e240000000a00 */
.L_x_13:
[----:B0-----:R-:W-:-:S06]  /*0a90*/  IMAD.WIDE R4, R13, 0x4, R8 ;  /* 0x000000040d047825 */ /* 0x001fcc00078e0208 */
[----:B------:R-:W2:Y:S01]  /*0aa0*/  LDG.E R5, desc[UR6][R4.64] ;  /* 0x0000000604057981 */ /* 0x000ea2000c1e1900 */
[----:B------:R-:W-:-:S04]  /*0ab0*/  IADD3 R0, PT, PT, R0, 0x1, RZ ;  /* 0x0000000100007810 */ /* 0x000fc80007ffe0ff */
[----:B------:R-:W-:Y:S01]  /*0ac0*/  ISETP.NE.AND P0, PT, R0, RZ, PT ;  /* 0x000000ff0000720c */ /* 0x000fe20003f05270 */
[----:B-12---:R-:W-:-:S06]  /*0ad0*/  IMAD.WIDE R6, R5, 0x4, R10 ;  /* 0x0000000405067825 */ /* 0x006fcc00078e020a */
[----:B------:R-:W2:Y:S01]  /*0ae0*/  LDG.E R7, desc[UR6][R6.64] ;  /* 0x0000000606077981 */ /* 0x000ea2000c1e1900 */
[----:B------:R-:W-:-:S03]  /*0af0*/  IADD3 R13, PT, PT, R13, 0x1, RZ ;  /* 0x000000010d0d7810 */ /* 0x000fc60007ffe0ff */
[----:B--2---:R1:W-:Y:S02]  /*0b00*/  STG.E desc[UR6][R2.64], R7 ;  /* 0x0000000702007986 */ /* 0x0043e4000c101906 */
[----:B------:R-:W-:Y:S05]  /*0b10*/  @P0 BRA `(.L_x_13) ;  /* 0xfffffffc00dc0947 */ /* 0x000fea000383ffff */
[----:B------:R-:W-:Y:S05]  /*0b20*/  EXIT ;  /* 0x000000000000794d */ /* 0x000fea0003800000 */
.L_x_14:
        /* <DEDUP_REMOVED lines=13> */
.L_x_28:


//--------------------- .text._Z11CheckdecidePiS_S_S_ --------------------------
	.section	.text._Z11CheckdecidePiS_S_S_,"ax",@progbits
	.align	128
        .global         _Z11CheckdecidePiS_S_S_
        .type           _Z11CheckdecidePiS_S_S_,@function
        .size           _Z11CheckdecidePiS_S_S_,(.L_x_29 - _Z11CheckdecidePiS_S_S_)
        .other          _Z11CheckdecidePiS_S_S_,@"STO_CUDA_ENTRY STV_DEFAULT"
_Z11CheckdecidePiS_S_S_:
.text._Z11CheckdecidePiS_S_S_:
        /* <DEDUP_REMOVED lines=9> */
[----:B------:R-:W-:-:S06]  /*0090*/  SHF.L.U32 R3, R0, 0x2, RZ ;  /* 0x0000000200037819 */ /* 0x000fcc00000006ff */
[----:B------:R-:W2:Y:S01]  /*00a0*/  LDC.64 R12, c[0x0][0x388] ;  /* 0x0000e200ff0c7b82 */ /* 0x000ea20000000a00 */
[----:B0-----:R-:W-:-:S07]  /*00b0*/  IMAD.WIDE R4, R3, 0x4, R4 ;  /* 0x0000000403047825 */ /* 0x001fce00078e0204 */
[----:B------:R-:W0:Y:S01]  /*00c0*/  LDC.64 R2, c[0x0][0x390] ;  /* 0x0000e400ff027b82 */ /* 0x000e220000000a00 */
[----:B-1----:R-:W2:Y:S04]  /*00d0*/  LDG.E R9, desc[UR4][R4.64+0x4] ;  /* 0x0000040404097981 */ /* 0x002ea8000c1e1900 */
[----:B------:R-:W3:Y:S04]  /*00e0*/  LDG.E R11, desc[UR4][R4.64+0x8] ;  /* 0x00000804040b7981 */ /* 0x000ee8000c1e1900 */
[----:B------:R-:W4:Y:S04]  /*00f0*/  LDG.E R7, desc[UR4][R4.64] ;  /* 0x0000000404077981 */ /* 0x000f28000c1e1900 */
[----:B------:R-:W5:Y:S01]  /*0100*/  LDG.E R15, desc[UR4][R4.64+0xc] ;  /* 0x00000c04040f7981 */ /* 0x000f62000c1e1900 */
[----:B0-----:R-:W-:-:S06]  /*0110*/  IMAD.WIDE R2, R0, 0x4, R2 ;  /* 0x0000000400027825 */ /* 0x001fcc00078e0202 */
[----:B------:R-:W5:Y:S01]  /*0120*/  LDG.E R2, desc[UR4][R2.64] ;  /* 0x0000000402027981 */ /* 0x000f62000c1e1900 */
[----:B--2---:R-:W-:-:S04]  /*0130*/  IMAD.WIDE R8, R9, 0x4, R12 ;  /* 0x0000000409087825 */ /* 0x004fc800078e020c */
[--C-:B---3--:R-:W-:Y:S02]  /*0140*/  IMAD.WIDE R10, R11, 0x4, R12.reuse ;  /* 0x000000040b0a7825 */ /* 0x108fe400078e020c */
[----:B------:R-:W2:Y:S02]  /*0150*/  LDG.E R9, desc[UR4][R8.64] ;  /* 0x0000000408097981 */ /* 0x000ea4000c1e1900 */
[--C-:B----4-:R-:W-:Y:S02]  /*0160*/  IMAD.WIDE R6, R7, 0x4, R12.reuse ;  /* 0x0000000407067825 */ /* 0x110fe400078e020c */
[----:B------:R-:W2:Y:S02]  /*0170*/  LDG.E R10, desc[UR4][R10.64] ;  /* 0x000000040a0a7981 */ /* 0x000ea4000c1e1900 */
[----:B-----5:R-:W-:Y:S02]  /*0180*/  IMAD.WIDE R12, R15, 0x4, R12 ;  /* 0x000000040f0c7825 */ /* 0x020fe400078e020c */
[----:B------:R-:W3:Y:S04]  /*0190*/  LDG.E R6, desc[UR4][R6.64] ;  /* 0x0000000406067981 */ /* 0x000ee8000c1e1900 */
[----:B------:R-:W3:Y:S01]  /*01a0*/  LDG.E R12, desc[UR4][R12.64] ;  /* 0x000000040c0c7981 */ /* 0x000ee2000c1e1900 */
[----:B------:R-:W-:-:S02]  /*01b0*/  MOV R14, 0xfffffffe ;  /* 0xfffffffe000e7802 */ /* 0x000fc40000000f00 */
[----:B--2---:R-:W-:-:S04]  /*01c0*/  IADD3 R5, PT, PT, R10, R2, R9 ;  /* 0x000000020a057210 */ /* 0x004fc80007ffe009 */
[----:B---3--:R-:W-:-:S05]  /*01d0*/  IADD3 R5, PT, PT, R6, R5, R12 ;  /* 0x0000000506057210 */ /* 0x008fca0007ffe00c */
[----:B------:R-:W-:-:S05]  /*01e0*/  IMAD R14, R5, R14, 0x5 ;  /* 0x00000005050e7424 */ /* 0x000fca00078e020e */
[----:B------:R-:W-:-:S13]  /*01f0*/  ISETP.GE.AND P0, PT, R14, 0x1, PT ;  /* 0x000000010e00780c */ /* 0x000fda0003f06270 */
[----:B------:R-:W0:Y:S02]  /*0200*/  @P0 LDC.64 R4, c[0x0][0x380] ;  /* 0x0000e000ff040b82 */ /* 0x000e240000000a00 */
[----:B0-----:R-:W-:-:S05]  /*0210*/  @P0 IMAD.WIDE R4, R0, 0x4, R4 ;  /* 0x0000000400040825 */ /* 0x001fca00078e0204 */
[----:B------:R0:W-:Y:S01]  /*0220*/  @P0 STG.E desc[UR4][R4.64], RZ ;  /* 0x000000ff04000986 */ /* 0x0001e2000c101904 */
[----:B------:R-:W-:Y:S05]  /*0230*/  @P0 EXIT ;  /* 0x000000000000094d */ /* 0x000fea0003800000 */
[----:B------:R-:W-:-:S13]  /*0240*/  ISETP.GT.AND P0, PT, R14, -0x1, PT ;  /* 0xffffffff0e00780c */ /* 0x000fda0003f04270 */
[----:B0-----:R-:W0:Y:S01]  /*0250*/  @!P0 LDC.64 R4, c[0x0][0x380] ;  /* 0x0000e000ff048b82 */ /* 0x001e220000000a00 */
[----:B------:R-:W-:Y:S01]  /*0260*/  @!P0 MOV R3, 0x1 ;  /* 0x0000000100038802 */ /* 0x000fe20000000f00 */
[----:B0-----:R-:W-:-:S05]  /*0270*/  @!P0 IMAD.WIDE R4, R0, 0x4, R4 ;  /* 0x0000000400048825 */ /* 0x001fca00078e0204 */
[----:B------:R0:W-:Y:S01]  /*0280*/  @!P0 STG.E desc[UR4][R4.64], R3 ;  /* 0x0000000304008986 */ /* 0x0001e2000c101904 */
[----:B------:R-:W-:Y:S05]  /*0290*/  @!P0 EXIT ;  /* 0x000000000000894d */ /* 0x000fea0003800000 */
[----:B0-----:R-:W0:Y:S02]  /*02a0*/  LDC.64 R4, c[0x0][0x380] ;  /* 0x0000e000ff047b82 */ /* 0x001e240000000a00 */
[----:B0-----:R-:W-:-:S05]  /*02b0*/  IMAD.WIDE R4, R0, 0x4, R4 ;  /* 0x0000000400047825 */ /* 0x001fca00078e0204 */
[----:B------:R-:W-:Y:S01]  /*02c0*/  STG.E desc[UR4][R4.64], R2 ;  /* 0x0000000204007986 */ /* 0x000fe2000c101904 */
[----:B------:R-:W-:Y:S05]  /*02d0*/  EXIT ;  /* 0x000000000000794d */ /* 0x000fea0003800000 */
.L_x_15:
        /* <DEDUP_REMOVED lines=10> */
.L_x_29:


//--------------------- .text._Z3CNUPiS_          --------------------------
	.section	.text._Z3CNUPiS_,"ax",@progbits
	.align	128
        .global         _Z3CNUPiS_
        .type           _Z3CNUPiS_,@function
        .size           _Z3CNUPiS_,(.L_x_30 - _Z3CNUPiS_)
        .other          _Z3CNUPiS_,@"STO_CUDA_ENTRY STV_DEFAULT"
_Z3CNUPiS_:
.text._Z3CNUPiS_:
        /* <DEDUP_REMOVED lines=9> */
[----:B------:R-:W-:-:S06]  /*0090*/  IMAD.SHL.U32 R7, R0, 0x8, RZ ;  /* 0x0000000800077824 */ /* 0x000fcc00078e00ff */
[----:B------:R-:W2:Y:S01]  /*00a0*/  LDC.64 R4, c[0x0][0x380] ;  /* 0x0000e000ff047b82 */ /* 0x000ea20000000a00 */
[----:B0-----:R-:W-:-:S05]  /*00b0*/  IMAD.WIDE R2, R7, 0x4, R2 ;  /* 0x0000000407027825 */ /* 0x001fca00078e0202 */
[----:B-1----:R-:W3:Y:S04]  /*00c0*/  LDG.E R0, desc[UR4][R2.64+0x4] ;  /* 0x0000040402007981 */ /* 0x002ee8000c1e1900 */
[----:B------:R-:W3:Y:S04]  /*00d0*/  LDG.E R9, desc[UR4][R2.64+0x8] ;  /* 0x0000080402097981 */ /* 0x000ee8000c1e1900 */
[----:B------:R-:W3:Y:S04]  /*00e0*/  LDG.E R6, desc[UR4][R2.64+0xc] ;  /* 0x00000c0402067981 */ /* 0x000ee8000c1e1900 */
[----:B------:R-:W4:Y:S04]  /*00f0*/  LDG.E R11, desc[UR4][R2.64+0x10] ;  /* 0x00001004020b7981 */ /* 0x000f28000c1e1900 */
[----:B------:R-:W4:Y:S04]  /*0100*/  LDG.E R8, desc[UR4][R2.64+0x14] ;  /* 0x0000140402087981 */ /* 0x000f28000c1e1900 */
[----:B------:R-:W5:Y:S04]  /*0110*/  LDG.E R13, desc[UR4][R2.64+0x18] ;  /* 0x00001804020d7981 */ /* 0x000f68000c1e1900 */
[----:B------:R-:W5:Y:S01]  /*0120*/  LDG.E R10, desc[UR4][R2.64+0x1c] ;  /* 0x00001c04020a7981 */ /* 0x000f62000c1e1900 */
[----:B--2---:R-:W-:Y:S01]  /*0130*/  IMAD.WIDE R4, R7, 0x4, R4 ;  /* 0x0000000407047825 */ /* 0x004fe200078e0204 */
[----:B---3--:R-:W-:-:S04]  /*0140*/  LOP3.LUT R0, R6, R0, R9, 0x96, !PT ;  /* 0x0000000006007212 */ /* 0x008fc800078e9609 */
[----:B----4-:R-:W-:-:S04]  /*0150*/  LOP3.LUT R0, R8, R0, R11, 0x96, !PT ;  /* 0x0000000008007212 */ /* 0x010fc800078e960b */
[----:B-----5:R-:W-:Y:S02]  /*0160*/  LOP3.LUT R13, R10, R0, R13, 0x96, !PT ;  /* 0x000000000a0d7212 */ /* 0x020fe400078e960d */
[----:B------:R-:W2:Y:S04]  /*0170*/  LDG.E R0, desc[UR4][R2.64] ;  /* 0x0000000402007981 */ /* 0x000ea8000c1e1900 */
[----:B------:R0:W-:Y:S04]  /*0180*/  STG.E desc[UR4][R4.64], R13 ;  /* 0x0000000d04007986 */ /* 0x0001e8000c101904 */
[----:B------:R-:W3:Y:S01]  /*0190*/  LDG.E R7, desc[UR4][R2.64+0x4] ;  /* 0x0000040402077981 */ /* 0x000ee2000c1e1900 */
[----:B--2---:R-:W-:-:S04]  /*01a0*/  LOP3.LUT R0, R13, R0, RZ, 0x3c, !PT ;  /* 0x000000000d007212 */ /* 0x004fc800078e3cff */
[----:B---3--:R-:W-:-:S05]  /*01b0*/  LOP3.LUT R7, R7, R0, RZ, 0x3c, !PT ;  /* 0x0000000007077212 */ /* 0x008fca00078e3cff */
[----:B------:R1:W-:Y:S04]  /*01c0*/  STG.E desc[UR4][R4.64+0x4], R7 ;  /* 0x0000040704007986 */ /* 0x0003e8000c101904 */
[----:B------:R-:W2:Y:S02]  /*01d0*/  LDG.E R9, desc[UR4][R2.64+0x8] ;  /* 0x0000080402097981 */ /* 0x000ea4000c1e1900 */
[----:B--2---:R-:W-:-:S05]  /*01e0*/  LOP3.LUT R9, R9, R0, RZ, 0x3c, !PT ;  /* 0x0000000009097212 */ /* 0x004fca00078e3cff */
[----:B------:R2:W-:Y:S04]  /*01f0*/  STG.E desc[UR4][R4.64+0x8], R9 ;  /* 0x0000080904007986 */ /* 0x0005e8000c101904 */
[----:B------:R-:W3:Y:S02]  /*0200*/  LDG.E R11, desc[UR4][R2.64+0xc] ;  /* 0x00000c04020b7981 */ /* 0x000ee4000c1e1900 */
[----:B---3--:R-:W-:-:S05]  /*0210*/  LOP3.LUT R11, R11, R0, RZ, 0x3c, !PT ;  /* 0x000000000b0b7212 */ /* 0x008fca00078e3cff */
[----:B------:R-:W-:Y:S04]  /*0220*/  STG.E desc[UR4][R4.64+0xc], R11 ;  /* 0x00000c0b04007986 */ /* 0x000fe8000c101904 */
[----:B0-----:R-:W3:Y:S02]  /*0230*/  LDG.E R13, desc[UR4][R2.64+0x10] ;  /* 0x00001004020d7981 */ /* 0x001ee4000c1e1900 */
[----:B---3--:R-:W-:-:S05]  /*0240*/  LOP3.LUT R13, R13, R0, RZ, 0x3c, !PT ;  /* 0x000000000d0d7212 */ /* 0x008fca00078e3cff */
[----:B------:R-:W-:Y:S04]  /*0250*/  STG.E desc[UR4][R4.64+0x10], R13 ;  /* 0x0000100d04007986 */ /* 0x000fe8000c101904 */
[----:B------:R-:W3:Y:S02]  /*0260*/  LDG.E R15, desc[UR4][R2.64+0x14] ;  /* 0x00001404020f7981 */ /* 0x000ee4000c1e1900 */
[----:B---3--:R-:W-:-:S05]  /*0270*/  LOP3.LUT R15, R15, R0, RZ, 0x3c, !PT ;  /* 0x000000000f0f7212 */ /* 0x008fca00078e3cff */
[----:B------:R-:W-:Y:S04]  /*0280*/  STG.E desc[UR4][R4.64+0x14], R15 ;  /* 0x0000140f04007986 */ /* 0x000fe8000c101904 */
[----:B-1----:R-:W3:Y:S02]  /*0290*/  LDG.E R7, desc[UR4][R2.64+0x18] ;  /* 0x0000180402077981 */ /* 0x002ee4000c1e1900 */
[----:B---3--:R-:W-:-:S05]  /*02a0*/  LOP3.LUT R7, R7, R0, RZ, 0x3c, !PT ;  /* 0x0000000007077212 */ /* 0x008fca00078e3cff */
[----:B------:R-:W-:Y:S04]  /*02b0*/  STG.E desc[UR4][R4.64+0x18], R7 ;  /* 0x0000180704007986 */ /* 0x000fe8000c101904 */
[----:B--2---:R-:W2:Y:S02]  /*02c0*/  LDG.E R9, desc[UR4][R2.64+0x1c] ;  /* 0x00001c0402097981 */ /* 0x004ea4000c1e1900 */
[----:B--2---:R-:W-:-:S05]  /*02d0*/  LOP3.LUT R9, R9, R0, RZ, 0x3c, !PT ;  /* 0x0000000009097212 */ /* 0x004fca00078e3cff */
[----:B------:R-:W-:Y:S01]  /*02e0*/  STG.E desc[UR4][R4.64+0x1c], R9 ;  /* 0x00001c0904007986 */ /* 0x000fe2000c101904 */
[----:B------:R-:W-:Y:S05]  /*02f0*/  EXIT ;  /* 0x000000000000794d */ /* 0x000fea0003800000 */
.L_x_16:
        /* <DEDUP_REMOVED lines=16> */
.L_x_30:


//--------------------- .text._Z3VNUPiS_S_S_      --------------------------
	.section	.text._Z3VNUPiS_S_S_,"ax",@progbits
	.align	128
        .global         _Z3VNUPiS_S_S_
        .type           _Z3VNUPiS_S_S_,@function
        .size           _Z3VNUPiS_S_S_,(.L_x_31 - _Z3VNUPiS_S_S_)
        .other          _Z3VNUPiS_S_S_,@"STO_CUDA_ENTRY STV_DEFAULT"
_Z3VNUPiS_S_S_:
.text._Z3VNUPiS_S_S_:
        /* <DEDUP_REMOVED lines=17> */
[----:B0-----:R-:W-:-:S02]  /*0110*/  IMAD.WIDE R2, R9, 0x4, R2 ;  /* 0x0000000409027825 */ /* 0x001fc400078e0202 */
[----:B------:R-:W0:Y:S03]  /*0120*/  LDC.64 R8, c[0x0][0x380] ;  /* 0x0000e000ff087b82 */ /* 0x000e260000000a00 */
        /* <DEDUP_REMOVED lines=8> */
[----:B------:R-:W4:Y:S01]  /*01b0*/  LDG.E R12, desc[UR4][R12.64] ;  /* 0x000000040c0c7981 */ /* 0x000f22000c1e1900 */
[----:B--2---:R-:W-:-:S04]  /*01c0*/  IADD3 R0, PT, PT, R16, R10, R15 ;  /* 0x0000000a10007210 */ /* 0x004fc80007ffe00f */
[----:B---3--:R-:W-:Y:S01]  /*01d0*/  IADD3 R0, PT, PT, R0, R19, RZ ;  /* 0x0000001300007210 */ /* 0x008fe20007ffe0ff */
[----:B----4-:R-:W-:-:S04]  /*01e0*/  IMAD.SHL.U32 R21, R12, 0x2, RZ ;  /* 0x000000020c157824 */ /* 0x010fc800078e00ff */
[----:B------:R-:W-:-:S05]  /*01f0*/  IMAD R0, R0, 0x2, R21 ;  /* 0x0000000200007824 */ /* 0x000fca00078e0215 */
[----:B------:R-:W-:-:S04]  /*0200*/  IADD3 R0, PT, PT, -R0, 0x4, RZ ;  /* 0x0000000400007810 */ /* 0x000fc80007ffe1ff */
[----:B------:R-:W-:-:S04]  /*0210*/  IADD3 R21, PT, PT, R21, R0, RZ ;  /* 0x0000000015157210 */ /* 0x000fc80007ffe0ff */
[C---:B------:R-:W-:Y:S02]  /*0220*/  ISETP.NE.AND P1, PT, R21.reuse, RZ, PT ;  /* 0x000000ff1500720c */ /* 0x040fe40003f25270 */
[----:B------:R-:W-:Y:S02]  /*0230*/  ISETP.GE.AND P0, PT, R21, RZ, PT ;  /* 0x000000ff1500720c */ /* 0x000fe40003f06270 */
[----:B------:R-:W-:Y:S01]  /*0240*/  SEL R12, R10, RZ, !P1 ;  /* 0x000000ff0a0c7207 */ /* 0x000fe20004800000 */
[----:B0-----:R-:W-:-:S03]  /*0250*/  IMAD.WIDE R10, R11, 0x4, R8 ;  /* 0x000000040b0a7825 */ /* 0x001fc600078e0208 */
[----:B------:R-:W-:-:S05]  /*0260*/  SEL R17, R12, 0x1, P0 ;  /* 0x000000010c117807 */ /* 0x000fca0000000000 */
[----:B------:R0:W-:Y:S04]  /*0270*/  STG.E desc[UR4][R10.64], R17 ;  /* 0x000000110a007986 */ /* 0x0001e8000c101904 */
[----:B------:R-:W2:Y:S02]  /*0280*/  LDG.E R15, desc[UR4][R6.64+0x4] ;  /* 0x00000404060f7981 */ /* 0x000ea4000c1e1900 */
[----:B--2---:R-:W-:-:S06]  /*0290*/  IMAD.WIDE R12, R15, 0x4, R4 ;  /* 0x000000040f0c7825 */ /* 0x004fcc00078e0204 */
[----:B------:R-:W2:Y:S01]  /*02a0*/  LDG.E R13, desc[UR4][R12.64] ;  /* 0x000000040c0d7981 */ /* 0x000ea2000c1e1900 */
[----:B------:R-:W-:Y:S01]  /*02b0*/  BSSY.RECONVERGENT B0, `(.L_x_17) ;  /* 0x000000a000007945 */ /* 0x000fe20003800200 */
[----:B------:R-:W-:Y:S02]  /*02c0*/  HFMA2 R19, -RZ, RZ, 0, 5.9604644775390625e-08 ;  /* 0x00000001ff137431 */ /* 0x000fe400000001ff */
[----:B------:R-:W-:-:S04]  /*02d0*/  IMAD.WIDE R14, R15, 0x4, R8 ;  /* 0x000000040f0e7825 */ /* 0x000fc800078e0208 */
[----:B--2---:R-:W-:-:S05]  /*02e0*/  IMAD R16, R13, 0x2, R0 ;  /* 0x000000020d107824 */ /* 0x004fca00078e0200 */
[----:B------:R-:W-:-:S13]  /*02f0*/  ISETP.GE.AND P0, PT, R16, RZ, PT ;  /* 0x000000ff1000720c */ /* 0x000fda0003f06270 */
[----:B0-----:R-:W-:Y:S05]  /*0300*/  @!P0 BRA `(.L_x_18) ;  /* 0x0000000000108947 */ /* 0x001fea0003800000 */
[----:B------:R-:W-:Y:S01]  /*0310*/  ISETP.NE.AND P0, PT, R16, RZ, PT ;  /* 0x000000ff1000720c */ /* 0x000fe20003f05270 */
[----:B------:R-:W-:-:S12]  /*0320*/  IMAD.MOV.U32 R19, RZ, RZ, RZ ;  /* 0x000000ffff137224 */ /* 0x000fd800078e00ff */
[----:B------:R-:W-:Y:S05]  /*0330*/  @P0 BRA `(.L_x_18) ;  /* 0x0000000000040947 */ /* 0x000fea0003800000 */
[----:B------:R0:W5:Y:S02]  /*0340*/  LDG.E R19, desc[UR4][R2.64] ;  /* 0x0000000402137981 */ /* 0x000164000c1e1900 */
.L_x_18:
[----:B------:R-:W-:Y:S05]  /*0350*/  BSYNC.RECONVERGENT B0 ;  /* 0x0000000000007941 */ /* 0x000fea0003800200 */
.L_x_17:
[----:B-----5:R1:W-:Y:S04]  /*0360*/  STG.E desc[UR4][R14.64], R19 ;  /* 0x000000130e007986 */ /* 0x0203e8000c101904 */
[----:B------:R-:W2:Y:S02]  /*0370*/  LDG.E R13, desc[UR4][R6.64+0x8] ;  /* 0x00000804060d7981 */ /* 0x000ea4000c1e1900 */
[----:B--2---:R-:W-:-:S06]  /*0380*/  IMAD.WIDE R10, R13, 0x4, R4 ;  /* 0x000000040d0a7825 */ /* 0x004fcc00078e0204 */
[----:B------:R-:W2:Y:S01]  /*0390*/  LDG.E R11, desc[UR4][R10.64] ;  /* 0x000000040a0b7981 */ /* 0x000ea2000c1e1900 */
[----:B------:R-:W-:Y:S01]  /*03a0*/  BSSY.RECONVERGENT B0, `(.L_x_19) ;  /* 0x000000a000007945 */ /* 0x000fe20003800200 */
[----:B------:R-:W-:-:S04]  /*03b0*/  IMAD.WIDE R12, R13, 0x4, R8 ;  /* 0x000000040d0c7825 */ /* 0x000fc800078e0208 */
[----:B------:R-:W-:Y:S01]  /*03c0*/  IMAD.MOV.U32 R17, RZ, RZ, 0x1 ;  /* 0x00000001ff117424 */ /* 0x000fe200078e00ff */
[----:B--2---:R-:W-:-:S04]  /*03d0*/  LEA R16, R11, R0, 0x1 ;  /* 0x000000000b107211 */ /* 0x004fc800078e08ff */
[----:B------:R-:W-:-:S13]  /*03e0*/  ISETP.GE.AND P0, PT, R16, RZ, PT ;  /* 0x000000ff1000720c */ /* 0x000fda0003f06270 */
[----:B-1----:R-:W-:Y:S05]  /*03f0*/  @!P0 BRA `(.L_x_20) ;  /* 0x0000000000108947 */ /* 0x002fea0003800000 */
[----:B------:R-:W-:Y:S02]  /*0400*/  ISETP.NE.AND P0, PT, R16, RZ, PT ;  /* 0x000000ff1000720c */ /* 0x000fe40003f05270 */
[----:B------:R-:W-:-:S11]  /*0410*/  MOV R17, RZ ;  /* 0x000000ff00117202 */ /* 0x000fd60000000f00 */
[----:B------:R-:W-:Y:S05]  /*0420*/  @P0 BRA `(.L_x_20) ;  /* 0x0000000000040947 */ /* 0x000fea0003800000 */
[----:B------:R1:W5:Y:S02]  /*0430*/  LDG.E R17, desc[UR4][R2.64] ;  /* 0x0000000402117981 */ /* 0x000364000c1e1900 */
.L_x_20:
[----:B------:R-:W-:Y:S05]  /*0440*/  BSYNC.RECONVERGENT B0 ;  /* 0x0000000000007941 */ /* 0x000fea0003800200 */
.L_x_19:
[----:B-----5:R2:W-:Y:S04]  /*0450*/  STG.E desc[UR4][R12.64], R17 ;  /* 0x000000110c007986 */ /* 0x0205e8000c101904 */
[----:B------:R-:W3:Y:S02]  /*0460*/  LDG.E R7, desc[UR4][R6.64+0xc] ;  /* 0x00000c0406077981 */ /* 0x000ee4000c1e1900 */
[----:B---3--:R-:W-:-:S06]  /*0470*/  IMAD.WIDE R4, R7, 0x4, R4 ;  /* 0x0000000407047825 */ /* 0x008fcc00078e0204 */
[----:B------:R-:W3:Y:S01]  /*0480*/  LDG.E R5, desc[UR4][R4.64] ;  /* 0x0000000404057981 */ /* 0x000ee2000c1e1900 */
[----:B------:R-:W-:Y:S01]  /*0490*/  BSSY.RECONVERGENT B0, `(.L_x_21) ;  /* 0x000000a000007945 */ /* 0x000fe20003800200 */
[----:B------:R-:W-:Y:S02]  /*04a0*/  HFMA2 R11, -RZ, RZ, 0, 5.9604644775390625e-08 ;  /* 0x00000001ff0b7431 */ /* 0x000fe400000001ff */
[----:B------:R-:W-:-:S04]  /*04b0*/  IMAD.WIDE R8, R7, 0x4, R8 ;  /* 0x0000000407087825 */ /* 0x000fc800078e0208 */
[----:B---3--:R-:W-:-:S05]  /*04c0*/  IMAD R0, R5, 0x2, R0 ;  /* 0x0000000205007824 */ /* 0x008fca00078e0200 */
[----:B------:R-:W-:-:S13]  /*04d0*/  ISETP.GE.AND P0, PT, R0, RZ, PT ;  /* 0x000000ff0000720c */ /* 0x000fda0003f06270 */
[----:B--2---:R-:W-:Y:S05]  /*04e0*/  @!P0 BRA `(.L_x_22) ;  /* 0x0000000000108947 */ /* 0x004fea0003800000 */
[----:B------:R-:W-:Y:S02]  /*04f0*/  ISETP.NE.AND P0, PT, R0, RZ, PT ;  /* 0x000000ff0000720c */ /* 0x000fe40003f05270 */
[----:B------:R-:W-:-:S11]  /*0500*/  MOV R11, RZ ;  /* 0x000000ff000b7202 */ /* 0x000fd60000000f00 */
[----:B------:R-:W-:Y:S05]  /*0510*/  @P0 BRA `(.L_x_22) ;  /* 0x0000000000040947 */ /* 0x000fea0003800000 */
[----:B------:R2:W5:Y:S02]  /*0520*/  LDG.E R11, desc[UR4][R2.64] ;  /* 0x00000004020b7981 */ /* 0x000564000c1e1900 */
.L_x_22:
[----:B------:R-:W-:Y:S05]  /*0530*/  BSYNC.RECONVERGENT B0 ;  /* 0x0000000000007941 */ /* 0x000fea0003800200 */
.L_x_21:
[----:B-----5:R-:W-:Y:S01]  /*0540*/  STG.E desc[UR4][R8.64], R11 ;  /* 0x0000000b08007986 */ /* 0x020fe2000c101904 */
[----:B------:R-:W-:Y:S05]  /*0550*/  EXIT ;  /* 0x000000000000794d */ /* 0x000fea0003800000 */
.L_x_23:
        /* <DEDUP_REMOVED lines=10> */
.L_x_31:


//--------------------- .text._Z7initVNUPiS_S_    --------------------------
	.section	.text._Z7initVNUPiS_S_,"ax",@progbits
	.align	128
        .global         _Z7initVNUPiS_S_
        .type           _Z7initVNUPiS_S_,@function
        .size           _Z7initVNUPiS_S_,(.L_x_32 - _Z7initVNUPiS_S_)
        .other          _Z7initVNUPiS_S_,@"STO_CUDA_ENTRY STV_DEFAULT"
_Z7initVNUPiS_S_:
.text._Z7initVNUPiS_S_:
        /* <DEDUP_REMOVED lines=10> */
[----:B------:R-:W2:Y:S08]  /*00a0*/  LDC.64 R2, c[0x0][0x388] ;  /* 0x0000e200ff027b82 */ /* 0x000eb00000000a00 */
[----:B------:R-:W3:Y:S01]  /*00b0*/  LDC.64 R12, c[0x0][0x380] ;  /* 0x0000e000ff0c7b82 */ /* 0x000ee20000000a00 */
[----:B0-----:R-:W-:-:S04]  /*00c0*/  IMAD.WIDE R4, R9, 0x4, R4 ;  /* 0x0000000409047825 */ /* 0x001fc800078e0204 */
[----:B--2---:R-:W-:Y:S02]  /*00d0*/  IMAD.WIDE R2, R7, 0x4, R2 ;  /* 0x0000000407027825 */ /* 0x004fe400078e0202 */
[----:B-1----:R-:W3:Y:S04]  /*00e0*/  LDG.E R7, desc[UR4][R4.64] ;  /* 0x0000000404077981 */ /* 0x002ee8000c1e1900 */
[----:B------:R-:W2:Y:S01]  /*00f0*/  LDG.E R15, desc[UR4][R2.64] ;  /* 0x00000004020f7981 */ /* 0x000ea2000c1e1900 */
[----:B---3--:R-:W-:-:S05]  /*0100*/  IMAD.WIDE R6, R7, 0x4, R12 ;  /* 0x0000000407067825 */ /* 0x008fca00078e020c */
[----:B--2---:R-:W-:Y:S04]  /*0110*/  STG.E desc[UR4][R6.64], R15 ;  /* 0x0000000f06007986 */ /* 0x004fe8000c101904 */
[----:B------:R-:W2:Y:S02]  /*0120*/  LDG.E R9, desc[UR4][R4.64+0x4] ;  /* 0x0000040404097981 */ /* 0x000ea4000c1e1900 */
[----:B--2---:R-:W-:-:S05]  /*0130*/  IMAD.WIDE R8, R9, 0x4, R12 ;  /* 0x0000000409087825 */ /* 0x004fca00078e020c */
[----:B------:R-:W-:Y:S04]  /*0140*/  STG.E desc[UR4][R8.64], R15 ;  /* 0x0000000f08007986 */ /* 0x000fe8000c101904 */
[----:B------:R-:W2:Y:S04]  /*0150*/  LDG.E R11, desc[UR4][R4.64+0x8] ;  /* 0x00000804040b7981 */ /* 0x000ea8000c1e1900 */
[----:B------:R-:W3:Y:S01]  /*0160*/  LDG.E R17, desc[UR4][R2.64] ;  /* 0x0000000402117981 */ /* 0x000ee2000c1e1900 */
[----:B--2---:R-:W-:-:S05]  /*0170*/  IMAD.WIDE R10, R11, 0x4, R12 ;  /* 0x000000040b0a7825 */ /* 0x004fca00078e020c */
[----:B---3--:R-:W-:Y:S04]  /*0180*/  STG.E desc[UR4][R10.64], R17 ;  /* 0x000000110a007986 */ /* 0x008fe8000c101904 */
[----:B------:R-:W2:Y:S02]  /*0190*/  LDG.E R19, desc[UR4][R4.64+0xc] ;  /* 0x00000c0404137981 */ /* 0x000ea4000c1e1900 */
[----:B--2---:R-:W-:-:S05]  /*01a0*/  IMAD.WIDE R12, R19, 0x4, R12 ;  /* 0x00000004130c7825 */ /* 0x004fca00078e020c */
[----:B------:R-:W-:Y:S01]  /*01b0*/  STG.E desc[UR4][R12.64], R17 ;  /* 0x000000110c007986 */ /* 0x000fe2000c101904 */
[----:B------:R-:W-:Y:S05]  /*01c0*/  EXIT ;  /* 0x000000000000794d */ /* 0x000fea0003800000 */
.L_x_24:
        /* <DEDUP_REMOVED lines=11> */
.L_x_32:


//--------------------- .nv.shared._Z16ComputeSyndrome2PiS_ --------------------------
	.section	.nv.shared._Z16ComputeSyndrome2PiS_,"aw",@nobits
	.sectionflags	@""
	.align	16
	.zero		1024


//--------------------- .nv.shared.reserved.0     --------------------------
	.section	.nv.shared.reserved.0,"aw",@nobits
	.weak		__nv_reservedSMEM_offset_0_alias
	.size		__nv_reservedSMEM_offset_0_alias, 0, 64
	.other		__nv_reservedSMEM_offset_0_alias,@"STO_CUDA_RESERVED_SHARED STV_DEFAULT"
__nv_reservedSMEM_offset_0_alias:
	.zero		0
	.zero		64


//--------------------- .nv.shared._Z18ComputeSyndrome2_1PiS_ --------------------------
	.section	.nv.shared._Z18ComputeSyndrome2_1PiS_,"aw",@nobits
	.sectionflags	@""
	.align	16
	.zero		1024


//--------------------- .nv.shared._Z16ComputeSyndrome1PiS_S_ --------------------------
	.section	.nv.shared._Z16ComputeSyndrome1PiS_S_,"aw",@nobits
	.sectionflags	@""
	.align	16
	.zero		1024


//--------------------- .nv.shared._Z11ChangeOrderPiS_S_ii --------------------------
	.section	.nv.shared._Z11ChangeOrderPiS_S_ii,"aw",@nobits
	.sectionflags	@""
	.align	16
	.zero		1024


//--------------------- .nv.shared._Z11CheckdecidePiS_S_S_ --------------------------
	.section	.nv.shared._Z11CheckdecidePiS_S_S_,"aw",@nobits
	.sectionflags	@""
	.align	16
	.zero		1024


//--------------------- .nv.shared._Z3CNUPiS_     --------------------------
	.section	.nv.shared._Z3CNUPiS_,"aw",@nobits
	.sectionflags	@""
	.align	16
	.zero		1024


//--------------------- .nv.shared._Z3VNUPiS_S_S_ --------------------------
	.section	.nv.shared._Z3VNUPiS_S_S_,"aw",@nobits
	.sectionflags	@""
	.align	16
	.zero		1024


//--------------------- .nv.shared._Z7initVNUPiS_S_ --------------------------
	.section	.nv.shared._Z7initVNUPiS_S_,"aw",@nobits
	.sectionflags	@""
	.align	16
	.zero		1024


//--------------------- .nv.constant0._Z16ComputeSyndrome2PiS_ --------------------------
	.section	.nv.constant0._Z16ComputeSyndrome2PiS_,"a",@progbits
	.sectionflags	@""
	.align	4
.nv.constant0._Z16ComputeSyndrome2PiS_:
	.zero		912


//--------------------- .nv.constant0._Z18ComputeSyndrome2_1PiS_ --------------------------
	.section	.nv.constant0._Z18ComputeSyndrome2_1PiS_,"a",@progbits
	.sectionflags	@""
	.align	4
.nv.constant0._Z18ComputeSyndrome2_1PiS_:
	.zero		912


//--------------------- .nv.constant0._Z16ComputeSyndrome1PiS_S_ --------------------------
	.section	.nv.constant0._Z16ComputeSyndrome1PiS_S_,"a",@progbits
	.sectionflags	@""
	.align	4
.nv.constant0._Z16ComputeSyndrome1PiS_S_:
	.zero		920


//--------------------- .nv.constant0._Z11ChangeOrderPiS_S_ii --------------------------
	.section	.nv.constant0._Z11ChangeOrderPiS_S_ii,"a",@progbits
	.sectionflags	@""
	.align	4
.nv.constant0._Z11ChangeOrderPiS_S_ii:
	.zero		928


//--------------------- .nv.constant0._Z11CheckdecidePiS_S_S_ --------------------------
	.section	.nv.constant0._Z11CheckdecidePiS_S_S_,"a",@progbits
	.sectionflags	@""
	.align	4
.nv.constant0._Z11CheckdecidePiS_S_S_:
	.zero		928


//--------------------- .nv.constant0._Z3CNUPiS_  --------------------------
	.section	.nv.constant0._Z3CNUPiS_,"a",@progbits
	.sectionflags	@""
	.align	4
.nv.constant0._Z3CNUPiS_:
	.zero		912


//--------------------- .nv.constant0._Z3VNUPiS_S_S_ --------------------------
	.section	.nv.constant0._Z3VNUPiS_S_S_,"a",@progbits
	.sectionflags	@""
	.align	4
.nv.constant0._Z3VNUPiS_S_S_:
	.zero		928


//--------------------- .nv.constant0._Z7initVNUPiS_S_ --------------------------
	.section	.nv.constant0._Z7initVNUPiS_S_,"a",@progbits
	.sectionflags	@""
	.align	4
.nv.constant0._Z7initVNUPiS_S_:
	.zero		920


//--------------------- SYMBOLS --------------------------

	.type		.nv.reservedSmem.offset0,@object
	.size		.nv.reservedSmem.offset0,0x4
	.type		.nv.reservedSmem.cap,@object
	.size		.nv.reservedSmem.cap,0x4
